	.target	sm_100a

	.elftype	@"ET_EXEC"


//--------------------- .note.nv.tkinfo           --------------------------
	.section	.note.nv.tkinfo,"",@"SHT_NOTE"
	.sectionflags	@"SHF_NOTE_NV_TKINFO"
	.tkinfo
        /*0018*/ 	.word	0x00000002
        /*0030*/ 	.string	""
        /*0030*/ 	.string	"ptxas"
        /*0030*/ 	.string	"Cuda compilation tools, release 13.0, V13.0.88"
        /*0030*/ 	.string	"Build cuda_13.0.r13.0/compiler.36424714_0"
        /*0030*/ 	.string	"-arch sm_100a -m 64 "



//--------------------- .note.nv.cuinfo           --------------------------
	.section	.note.nv.cuinfo,"",@"SHT_NOTE"
	.sectionflags	@"SHF_NOTE_NV_CUINFO"
        /*0018*/ 	.short	0x0002
        /*001a*/ 	.short	0x0064
        /*001c*/ 	.short	0x0082
	.zero		2


//--------------------- .nv.info                  --------------------------
	.section	.nv.info,"",@"SHT_CUDA_INFO"
	.align	4


	//----- nvinfo : EIATTR_REGCOUNT
	.align		4
        /*0000*/ 	.byte	0x04, 0x2f
        /*0002*/ 	.short	(.L_19 - .L_18)
	.align		4
.L_18:
        /*0004*/ 	.word	index@(_ZN7cutlass13device_kernelINS_4conv6kernel13ConvUniversalINS1_16ConvProblemShapeILNS1_8OperatorE1ELi3EEENS1_10collective14CollectiveConvINS1_47MainloopSm100TmaUmmaWarpSpecializedImplicitGemmILS5_1ELi8ELi3ELi1ELi2EN4cute5tupleIJNSA_1CILi1EEESD_SD_EEEEENSB_IJNSC_ILi64EEENSC_ILi128EEENSB_IJSG_EEEEEENS_10bfloat16_tESK_NSA_8TiledMMAINSA_8MMA_AtomIJNSA_20SM100_MMA_F16BF16_SSISK_SK_fLi64ELi128ELNSA_4UMMA5MajorE0ELSP_1ELNSO_7ScaleInE0ELSQ_0EEEEEENSA_6LayoutISE_NSB_IJNSC_ILi0EEESU_SU_EEEEENSB_IJNSA_10UnderscoreESX_SX_EEEEENS7_6detail27Sm100ImplicitGemmTileTraitsINSA_20SM90_TMA_LOAD_IM2COLENSA_14ComposedLayoutINSA_7SwizzleILi3ELi4ELi3EEENSA_18smem_ptr_flag_bitsILi16EEENST_INSB_IJNSC_ILi8EEESG_EEENSB_IJSG_SD_EEEEEEEvEENS11_INSA_13SM90_TMA_LOADENS13_IS15_S17_NST_INSB_IJSG_S18_EEENSB_IJSD_SG_EEEEEEEvEEEENS_8epilogue10collective18CollectiveEpilogueINS1L_23Sm100TmaWarpSpecializedILi4ELi2ELi16ELb1ELb0EEEJSJ_NSB_IJNST_ISG_SD_EENST_INSC_ILi32EEESD_EEEEESK_NSB_IJNSB_IJllllEEESD_SU_EEESK_S1V_NS1L_6fusion15FusionCallbacksIS1P_NS1W_17LinearCombinationISK_fSK_fLNS_15FloatRoundStyleE2EEESJ_S1T_JEEENSA_5SM1004TMEM4LOAD26SM100_TMEM_LOAD_16dp256b4xES12_NS13_INS14_ILi2ELi4ELi3EEES17_NST_INSB_IJS18_S1R_EEENSB_IJS1R_SD_EEEEEEENSA_17SM75_U32x4_LDSM_NENSA_21SM90_TMA_STORE_IM2COLES2A_NSA_17SM90_U32x4_STSM_NENSA_39AutoVectorizingCopyWithAssumedAlignmentILi128EEEEEEvvEEEEvNT_6ParamsE)
        /*0008*/ 	.word	0x0000004e


	//----- nvinfo : EIATTR_FRAME_SIZE
	.align		4
.L_19:
        /*000c*/ 	.byte	0x04, 0x11
        /*000e*/ 	.short	(.L_21 - .L_20)
	.align		4
.L_20:
        /*0010*/ 	.word	index@($__internal_2_$__cuda_sm10x_tcgen05_guardrail_trap_unallocated_columns_being_dealloced)
        /*0014*/ 	.word	0x00000008


	//----- nvinfo : EIATTR_FRAME_SIZE
	.align		4
.L_21:
        /*0018*/ 	.byte	0x04, 0x11
        /*001a*/ 	.short	(.L_23 - .L_22)
	.align		4
.L_22:
        /*001c*/ 	.word	index@($__internal_1_$__cuda_sm10x_tcgen05_guardrail_trap_phase_invalid_during_alloc)
        /*0020*/ 	.word	0x00000008


	//----- nvinfo : EIATTR_FRAME_SIZE
	.align		4
.L_23:
        /*0024*/ 	.byte	0x04, 0x11
        /*0026*/ 	.short	(.L_25 - .L_24)
	.align		4
.L_24:
        /*0028*/ 	.word	index@($__internal_0_$__cuda_sm10x_tcgen05_guardrail_trap_col_being_dealloced_not_returned_by_alloc)
        /*002c*/ 	.word	0x00000008


	//----- nvinfo : EIATTR_FRAME_SIZE
	.align		4
.L_25:
        /*0030*/ 	.byte	0x04, 0x11
        /*0032*/ 	.short	(.L_27 - .L_26)
	.align		4
.L_26:
        /*0034*/ 	.word	index@(_ZN7cutlass13device_kernelINS_4conv6kernel13ConvUniversalINS1_16ConvProblemShapeILNS1_8OperatorE1ELi3EEENS1_10collective14CollectiveConvINS1_47MainloopSm100TmaUmmaWarpSpecializedImplicitGemmILS5_1ELi8ELi3ELi1ELi2EN4cute5tupleIJNSA_1CILi1EEESD_SD_EEEEENSB_IJNSC_ILi64EEENSC_ILi128EEENSB_IJSG_EEEEEENS_10bfloat16_tESK_NSA_8TiledMMAINSA_8MMA_AtomIJNSA_20SM100_MMA_F16BF16_SSISK_SK_fLi64ELi128ELNSA_4UMMA5MajorE0ELSP_1ELNSO_7ScaleInE0ELSQ_0EEEEEENSA_6LayoutISE_NSB_IJNSC_ILi0EEESU_SU_EEEEENSB_IJNSA_10UnderscoreESX_SX_EEEEENS7_6detail27Sm100ImplicitGemmTileTraitsINSA_20SM90_TMA_LOAD_IM2COLENSA_14ComposedLayoutINSA_7SwizzleILi3ELi4ELi3EEENSA_18smem_ptr_flag_bitsILi16EEENST_INSB_IJNSC_ILi8EEESG_EEENSB_IJSG_SD_EEEEEEEvEENS11_INSA_13SM90_TMA_LOADENS13_IS15_S17_NST_INSB_IJSG_S18_EEENSB_IJSD_SG_EEEEEEEvEEEENS_8epilogue10collective18CollectiveEpilogueINS1L_23Sm100TmaWarpSpecializedILi4ELi2ELi16ELb1ELb0EEEJSJ_NSB_IJNST_ISG_SD_EENST_INSC_ILi32EEESD_EEEEESK_NSB_IJNSB_IJllllEEESD_SU_EEESK_S1V_NS1L_6fusion15FusionCallbacksIS1P_NS1W_17LinearCombinationISK_fSK_fLNS_15FloatRoundStyleE2EEESJ_S1T_JEEENSA_5SM1004TMEM4LOAD26SM100_TMEM_LOAD_16dp256b4xES12_NS13_INS14_ILi2ELi4ELi3EEES17_NST_INSB_IJS18_S1R_EEENSB_IJS1R_SD_EEEEEEENSA_17SM75_U32x4_LDSM_NENSA_21SM90_TMA_STORE_IM2COLES2A_NSA_17SM90_U32x4_STSM_NENSA_39AutoVectorizingCopyWithAssumedAlignmentILi128EEEEEEvvEEEEvNT_6ParamsE)
        /*0038*/ 	.word	0x00000008


	//----- nvinfo : EIATTR_MIN_STACK_SIZE
	.align		4
.L_27:
        /*003c*/ 	.byte	0x04, 0x12
        /*003e*/ 	.short	(.L_29 - .L_28)
	.align		4
.L_28:
        /*0040*/ 	.word	index@(_ZN7cutlass13device_kernelINS_4conv6kernel13ConvUniversalINS1_16ConvProblemShapeILNS1_8OperatorE1ELi3EEENS1_10collective14CollectiveConvINS1_47MainloopSm100TmaUmmaWarpSpecializedImplicitGemmILS5_1ELi8ELi3ELi1ELi2EN4cute5tupleIJNSA_1CILi1EEESD_SD_EEEEENSB_IJNSC_ILi64EEENSC_ILi128EEENSB_IJSG_EEEEEENS_10bfloat16_tESK_NSA_8TiledMMAINSA_8MMA_AtomIJNSA_20SM100_MMA_F16BF16_SSISK_SK_fLi64ELi128ELNSA_4UMMA5MajorE0ELSP_1ELNSO_7ScaleInE0ELSQ_0EEEEEENSA_6LayoutISE_NSB_IJNSC_ILi0EEESU_SU_EEEEENSB_IJNSA_10UnderscoreESX_SX_EEEEENS7_6detail27Sm100ImplicitGemmTileTraitsINSA_20SM90_TMA_LOAD_IM2COLENSA_14ComposedLayoutINSA_7SwizzleILi3ELi4ELi3EEENSA_18smem_ptr_flag_bitsILi16EEENST_INSB_IJNSC_ILi8EEESG_EEENSB_IJSG_SD_EEEEEEEvEENS11_INSA_13SM90_TMA_LOADENS13_IS15_S17_NST_INSB_IJSG_S18_EEENSB_IJSD_SG_EEEEEEEvEEEENS_8epilogue10collective18CollectiveEpilogueINS1L_23Sm100TmaWarpSpecializedILi4ELi2ELi16ELb1ELb0EEEJSJ_NSB_IJNST_ISG_SD_EENST_INSC_ILi32EEESD_EEEEESK_NSB_IJNSB_IJllllEEESD_SU_EEESK_S1V_NS1L_6fusion15FusionCallbacksIS1P_NS1W_17LinearCombinationISK_fSK_fLNS_15FloatRoundStyleE2EEESJ_S1T_JEEENSA_5SM1004TMEM4LOAD26SM100_TMEM_LOAD_16dp256b4xES12_NS13_INS14_ILi2ELi4ELi3EEES17_NST_INSB_IJS18_S1R_EEENSB_IJS1R_SD_EEEEEEENSA_17SM75_U32x4_LDSM_NENSA_21SM90_TMA_STORE_IM2COLES2A_NSA_17SM90_U32x4_STSM_NENSA_39AutoVectorizingCopyWithAssumedAlignmentILi128EEEEEEvvEEEEvNT_6ParamsE)
        /*0044*/ 	.word	0x00000008
.L_29:


//--------------------- .nv.compat                --------------------------
	.section	.nv.compat,"",@"SHT_CUDA_COMPAT_INFO"
	.align	4
        /*0000*/ 	.byte	0x02, 0x09, 0x01, 0x00, 0x02, 0x02, 0x02, 0x00, 0x02, 0x05, 0x05, 0x00, 0x03, 0x07, 0x01, 0x01
        /*0010*/ 	.byte	0x02, 0x03, 0x01, 0x00, 0x02, 0x06, 0x01, 0x00, 0x04, 0x0b, 0x08, 0x00, 0x09, 0x00, 0x00, 0x00
        /*0020*/ 	.byte	0x00, 0x00, 0x00, 0x00


//--------------------- .nv.info._ZN7cutlass13device_kernelINS_4conv6kernel13ConvUniversalINS1_16ConvProblemShapeILNS1_8OperatorE1ELi3EEENS1_10collective14CollectiveConvINS1_47MainloopSm100TmaUmmaWarpSpecializedImplicitGemmILS5_1ELi8ELi3ELi1ELi2EN4cute5tupleIJNSA_1CILi1EEESD_SD_EEEEENSB_IJNSC_ILi64EEENSC_ILi128EEENSB_IJSG_EEEEEENS_10bfloat16_tESK_NSA_8TiledMMAINSA_8MMA_AtomIJNSA_20SM100_MMA_F16BF16_SSISK_SK_fLi64ELi128ELNSA_4UMMA5MajorE0ELSP_1ELNSO_7ScaleInE0ELSQ_0EEEEEENSA_6LayoutISE_NSB_IJNSC_ILi0EEESU_SU_EEEEENSB_IJNSA_10UnderscoreESX_SX_EEEEENS7_6detail27Sm100ImplicitGemmTileTraitsINSA_20SM90_TMA_LOAD_IM2COLENSA_14ComposedLayoutINSA_7SwizzleILi3ELi4ELi3EEENSA_18smem_ptr_flag_bitsILi16EEENST_INSB_IJNSC_ILi8EEESG_EEENSB_IJSG_SD_EEEEEEEvEENS11_INSA_13SM90_TMA_LOADENS13_IS15_S17_NST_INSB_IJSG_S18_EEENSB_IJSD_SG_EEEEEEEvEEEENS_8epilogue10collective18CollectiveEpilogueINS1L_23Sm100TmaWarpSpecializedILi4ELi2ELi16ELb1ELb0EEEJSJ_NSB_IJNST_ISG_SD_EENST_INSC_ILi32EEESD_EEEEESK_NSB_IJNSB_IJllllEEESD_SU_EEESK_S1V_NS1L_6fusion15FusionCallbacksIS1P_NS1W_17LinearCombinationISK_fSK_fLNS_15FloatRoundStyleE2EEESJ_S1T_JEEENSA_5SM1004TMEM4LOAD26SM100_TMEM_LOAD_16dp256b4xES12_NS13_INS14_ILi2ELi4ELi3EEES17_NST_INSB_IJS18_S1R_EEENSB_IJS1R_SD_EEEEEEENSA_17SM75_U32x4_LDSM_NENSA_21SM90_TMA_STORE_IM2COLES2A_NSA_17SM90_U32x4_STSM_NENSA_39AutoVectorizingCopyWithAssumedAlignmentILi128EEEEEEvvEEEEvNT_6ParamsE --------------------------
	.section	.nv.info._ZN7cutlass13device_kernelINS_4conv6kernel13ConvUniversalINS1_16ConvProblemShapeILNS1_8OperatorE1ELi3EEENS1_10collective14CollectiveConvINS1_47MainloopSm100TmaUmmaWarpSpecializedImplicitGemmILS5_1ELi8ELi3ELi1ELi2EN4cute5tupleIJNSA_1CILi1EEESD_SD_EEEEENSB_IJNSC_ILi64EEENSC_ILi128EEENSB_IJSG_EEEEEENS_10bfloat16_tESK_NSA_8TiledMMAINSA_8MMA_AtomIJNSA_20SM100_MMA_F16BF16_SSISK_SK_fLi64ELi128ELNSA_4UMMA5MajorE0ELSP_1ELNSO_7ScaleInE0ELSQ_0EEEEEENSA_6LayoutISE_NSB_IJNSC_ILi0EEESU_SU_EEEEENSB_IJNSA_10UnderscoreESX_SX_EEEEENS7_6detail27Sm100ImplicitGemmTileTraitsINSA_20SM90_TMA_LOAD_IM2COLENSA_14ComposedLayoutINSA_7SwizzleILi3ELi4ELi3EEENSA_18smem_ptr_flag_bitsILi16EEENST_INSB_IJNSC_ILi8EEESG_EEENSB_IJSG_SD_EEEEEEEvEENS11_INSA_13SM90_TMA_LOADENS13_IS15_S17_NST_INSB_IJSG_S18_EEENSB_IJSD_SG_EEEEEEEvEEEENS_8epilogue10collective18CollectiveEpilogueINS1L_23Sm100TmaWarpSpecializedILi4ELi2ELi16ELb1ELb0EEEJSJ_NSB_IJNST_ISG_SD_EENST_INSC_ILi32EEESD_EEEEESK_NSB_IJNSB_IJllllEEESD_SU_EEESK_S1V_NS1L_6fusion15FusionCallbacksIS1P_NS1W_17LinearCombinationISK_fSK_fLNS_15FloatRoundStyleE2EEESJ_S1T_JEEENSA_5SM1004TMEM4LOAD26SM100_TMEM_LOAD_16dp256b4xES12_NS13_INS14_ILi2ELi4ELi3EEES17_NST_INSB_IJS18_S1R_EEENSB_IJS1R_SD_EEEEEEENSA_17SM75_U32x4_LDSM_NENSA_21SM90_TMA_STORE_IM2COLES2A_NSA_17SM90_U32x4_STSM_NENSA_39AutoVectorizingCopyWithAssumedAlignmentILi128EEEEEEvvEEEEvNT_6ParamsE,"",@"SHT_CUDA_INFO"
	.sectionflags	@""
	.align	4


	//----- nvinfo : EIATTR_CUDA_API_VERSION
	.align		4
        /*0000*/ 	.byte	0x04, 0x37
        /*0002*/ 	.short	(.L_31 - .L_30)
.L_30:
        /*0004*/ 	.word	0x00000082


	//----- nvinfo : EIATTR_KPARAM_INFO
	.align		4
.L_31:
        /*0008*/ 	.byte	0x04, 0x17
        /*000a*/ 	.short	(.L_33 - .L_32)
.L_32:
        /*000c*/ 	.word	0x00000000
        /*0010*/ 	.short	0x0000
        /*0012*/ 	.short	0x0000
        /*0014*/ 	.byte	0x00, 0xf0, 0x01, 0x24


	//----- nvinfo : EIATTR_AT_ENTRY_FRAGMENTS
	.align		4
.L_33:
        /*0018*/ 	.byte	0x04, 0x4f
        /*001a*/ 	.short	(.L_35 - .L_34)


	//   ....[0]....
.L_34:
        /*001c*/ 	.word	0x00000006


	//----- nvinfo : EIATTR_RESERVED_SMEM_USED
	.align		4
.L_35:
        /*0020*/ 	.byte	0x01, 0x41
	.zero		2


	//----- nvinfo : EIATTR_SPARSE_MMA_MASK
	.align		4
        /*0024*/ 	.byte	0x03, 0x50
        /*0026*/ 	.short	0x0000


	//----- nvinfo : EIATTR_TCGEN05_1CTA_USED
	.align		4
        /*0028*/ 	.byte	0x01, 0x51
	.zero		2


	//----- nvinfo : EIATTR_MAXREG_COUNT
	.align		4
        /*002c*/ 	.byte	0x03, 0x1b
        /*002e*/ 	.short	0x00ff


	//----- nvinfo : EIATTR_NUM_BARRIERS
	.align		4
        /*0030*/ 	.byte	0x02, 0x4c
        /*0032*/ 	.byte	0x07
	.zero		1


	//----- nvinfo : EIATTR_EXTERNS
	.align		4
        /*0034*/ 	.byte	0x04, 0x0f
        /*0036*/ 	.short	(.L_37 - .L_36)


	//   ....[0]....
	.align		4
.L_36:
        /*0038*/ 	.word	index@(__assertfail)


	//----- nvinfo : EIATTR_MERCURY_ISA_VERSION
	.align		4
.L_37:
        /*003c*/ 	.byte	0x03, 0x5f
        /*003e*/ 	.short	0x0101


	//----- nvinfo : EIATTR_INT_WARP_WIDE_INSTR_OFFSETS
	.align		4
        /*0040*/ 	.byte	0x04, 0x31
        /*0042*/ 	.short	(.L_39 - .L_38)


	//   ....[0]....
.L_38:
        /*0044*/ 	.word	0x00003fe0


	//   ....[1]....
        /*0048*/ 	.word	0x00004000


	//   ....[2]....
        /*004c*/ 	.word	0x00004030


	//   ....[3]....
        /*0050*/ 	.word	0x00004dc0


	//   ....[4]....
        /*0054*/ 	.word	0x00004e30


	//   ....[5]....
        /*0058*/ 	.word	0x00004f40


	//   ....[6]....
        /*005c*/ 	.word	0x00004fc0


	//   ....[7]....
        /*0060*/ 	.word	0x000050c0


	//   ....[8]....
        /*0064*/ 	.word	0x00005160


	//   ....[9]....
        /*0068*/ 	.word	0x00005250


	//   ....[10]....
        /*006c*/ 	.word	0x00005350


	//----- nvinfo : EIATTR_COOP_GROUP_MASK_REGIDS
	.align		4
.L_39:
        /*0070*/ 	.byte	0x04, 0x29
        /*0072*/ 	.short	(.L_41 - .L_40)


	//   ....[0]....
.L_40:
        /*0074*/ 	.word	0xffffffff


	//   ....[1]....
        /*0078*/ 	.word	0xffffffff


	//   ....[2]....
        /*007c*/ 	.word	0xffffffff


	//   ....[3]....
        /*0080*/ 	.word	0xffffffff


	//   ....[4]....
        /*0084*/ 	.word	0xffffffff


	//   ....[5]....
        /*0088*/ 	.word	0xffffffff


	//   ....[6]....
        /*008c*/ 	.word	0xffffffff


	//   ....[7]....
        /*0090*/ 	.word	0xffffffff


	//   ....[8]....
        /*0094*/ 	.word	0xffffffff


	//   ....[9]....
        /*0098*/ 	.word	0xffffffff


	//   ....[10]....
        /*009c*/ 	.word	0xffffffff


	//   ....[11]....
        /*00a0*/ 	.word	0xffffffff


	//----- nvinfo : EIATTR_COOP_GROUP_INSTR_OFFSETS
	.align		4
.L_41:
        /*00a4*/ 	.byte	0x04, 0x28
        /*00a6*/ 	.short	(.L_43 - .L_42)


	//   ....[0]....
.L_42:
        /*00a8*/ 	.word	0x00000090


	//   ....[1]....
        /*00ac*/ 	.word	0x00000500


	//   ....[2]....
        /*00b0*/ 	.word	0x000006f0


	//   ....[3]....
        /*00b4*/ 	.word	0x00000890


	//   ....[4]....
        /*00b8*/ 	.word	0x00000990


	//   ....[5]....
        /*00bc*/ 	.word	0x00000ae0


	//   ....[6]....
        /*00c0*/ 	.word	0x00002440


	//   ....[7]....
        /*00c4*/ 	.word	0x00003320


	//   ....[8]....
        /*00c8*/ 	.word	0x00003530


	//   ....[9]....
        /*00cc*/ 	.word	0x00003560


	//   ....[10]....
        /*00d0*/ 	.word	0x00003ec0


	//   ....[11]....
        /*00d4*/ 	.word	0x00004100


	//----- nvinfo : EIATTR_VRC_CTA_INIT_COUNT
	.align		4
.L_43:
        /*00d8*/ 	.byte	0x02, 0x4a
        /*00da*/ 	.byte	0x80
	.zero		1


	//----- nvinfo : EIATTR_SYSCALL_OFFSETS
	.align		4
        /*00dc*/ 	.byte	0x04, 0x46
        /*00de*/ 	.short	(.L_45 - .L_44)


	//   ....[0]....
.L_44:
        /*00e0*/ 	.word	0x00005f90


	//   ....[1]....
        /*00e4*/ 	.word	0x00006080


	//   ....[2]....
        /*00e8*/ 	.word	0x000069e0


	//   ....[3]....
        /*00ec*/ 	.word	0x000072c0


	//   ....[4]....
        /*00f0*/ 	.word	0x00007b70


	//   ....[5]....
        /*00f4*/ 	.word	0x00008410


	//----- nvinfo : EIATTR_MBARRIER_INSTR_OFFSETS
	.align		4
.L_45:
        /*00f8*/ 	.byte	0x04, 0x39
        /*00fa*/ 	.short	(.L_47 - .L_46)


	//   ....[0]....
.L_46:
        /*00fc*/ 	.word	0x000005e0
        /*0100*/ 	.word	0x000000ff
        /*0104*/ 	.word	0x00000000
        /*0108*/ 	.short	0x0100
        /*010a*/ 	.byte	0x04
	.zero		1


	//   ....[1]....
        /*010c*/ 	.word	0x000005f0
        /*0110*/ 	.word	0x000000ff
        /*0114*/ 	.word	0x00000040
        /*0118*/ 	.short	0x0100
        /*011a*/ 	.byte	0x04
	.zero		1


	//   ....[2]....
        /*011c*/ 	.word	0x00000600
        /*0120*/ 	.word	0x000000ff
        /*0124*/ 	.word	0x00000008
        /*0128*/ 	.short	0x0100
        /*012a*/ 	.byte	0x04
	.zero		1


	//   ....[3]....
        /*012c*/ 	.word	0x00000610
        /*0130*/ 	.word	0x000000ff
        /*0134*/ 	.word	0x00000048
        /*0138*/ 	.short	0x0100
        /*013a*/ 	.byte	0x04
	.zero		1


	//   ....[4]....
        /*013c*/ 	.word	0x00000620
        /*0140*/ 	.word	0x000000ff
        /*0144*/ 	.word	0x00000010
        /*0148*/ 	.short	0x0100
        /*014a*/ 	.byte	0x04
	.zero		1


	//   ....[5]....
        /*014c*/ 	.word	0x00000630
        /*0150*/ 	.word	0x000000ff
        /*0154*/ 	.word	0x00000050
        /*0158*/ 	.short	0x0100
        /*015a*/ 	.byte	0x04
	.zero		1


	//   ....[6]....
        /*015c*/ 	.word	0x00000640
        /*0160*/ 	.word	0x000000ff
        /*0164*/ 	.word	0x00000018
        /*0168*/ 	.short	0x0100
        /*016a*/ 	.byte	0x04
	.zero		1


	//   ....[7]....
        /*016c*/ 	.word	0x00000650
        /*0170*/ 	.word	0x000000ff
        /*0174*/ 	.word	0x00000058
        /*0178*/ 	.short	0x0100
        /*017a*/ 	.byte	0x04
	.zero		1


	//   ....[8]....
        /*017c*/ 	.word	0x00000660
        /*0180*/ 	.word	0x000000ff
        /*0184*/ 	.word	0x00000020
        /*0188*/ 	.short	0x0100
        /*018a*/ 	.byte	0x04
	.zero		1


	//   ....[9]....
        /*018c*/ 	.word	0x00000670
        /*0190*/ 	.word	0x000000ff
        /*0194*/ 	.word	0x00000060
        /*0198*/ 	.short	0x0100
        /*019a*/ 	.byte	0x04
	.zero		1


	//   ....[10]....
        /*019c*/ 	.word	0x00000680
        /*01a0*/ 	.word	0x000000ff
        /*01a4*/ 	.word	0x00000028
        /*01a8*/ 	.short	0x0100
        /*01aa*/ 	.byte	0x04
	.zero		1


	//   ....[11]....
        /*01ac*/ 	.word	0x00000690
        /*01b0*/ 	.word	0x000000ff
        /*01b4*/ 	.word	0x00000068
        /*01b8*/ 	.short	0x0100
        /*01ba*/ 	.byte	0x04
	.zero		1


	//   ....[12]....
        /*01bc*/ 	.word	0x000006a0
        /*01c0*/ 	.word	0x000000ff
        /*01c4*/ 	.word	0x00000030
        /*01c8*/ 	.short	0x0100
        /*01ca*/ 	.byte	0x04
	.zero		1


	//   ....[13]....
        /*01cc*/ 	.word	0x000006b0
        /*01d0*/ 	.word	0x000000ff
        /*01d4*/ 	.word	0x00000070
        /*01d8*/ 	.short	0x0100
        /*01da*/ 	.byte	0x04
	.zero		1


	//   ....[14]....
        /*01dc*/ 	.word	0x000006c0
        /*01e0*/ 	.word	0x000000ff
        /*01e4*/ 	.word	0x00000038
        /*01e8*/ 	.short	0x0100
        /*01ea*/ 	.byte	0x04
	.zero		1


	//   ....[15]....
        /*01ec*/ 	.word	0x000006d0
        /*01f0*/ 	.word	0x000000ff
        /*01f4*/ 	.word	0x00000078
        /*01f8*/ 	.short	0x0100
        /*01fa*/ 	.byte	0x04
	.zero		1


	//   ....[16]....
        /*01fc*/ 	.word	0x00000800
        /*0200*/ 	.word	0x000000ff
        /*0204*/ 	.word	0x00000080
        /*0208*/ 	.short	0x0100
        /*020a*/ 	.byte	0x04
	.zero		1


	//   ....[17]....
        /*020c*/ 	.word	0x00000810
        /*0210*/ 	.word	0x000000ff
        /*0214*/ 	.word	0x000000a0
        /*0218*/ 	.short	0x0100
        /*021a*/ 	.byte	0x04
	.zero		1


	//   ....[18]....
        /*021c*/ 	.word	0x00000820
        /*0220*/ 	.word	0x000000ff
        /*0224*/ 	.word	0x00000088
        /*0228*/ 	.short	0x0100
        /*022a*/ 	.byte	0x04
	.zero		1


	//   ....[19]....
        /*022c*/ 	.word	0x00000830
        /*0230*/ 	.word	0x000000ff
        /*0234*/ 	.word	0x000000a8
        /*0238*/ 	.short	0x0100
        /*023a*/ 	.byte	0x04
	.zero		1


	//   ....[20]....
        /*023c*/ 	.word	0x00000840
        /*0240*/ 	.word	0x000000ff
        /*0244*/ 	.word	0x00000090
        /*0248*/ 	.short	0x0100
        /*024a*/ 	.byte	0x04
	.zero		1


	//   ....[21]....
        /*024c*/ 	.word	0x00000850
        /*0250*/ 	.word	0x000000ff
        /*0254*/ 	.word	0x000000b0
        /*0258*/ 	.short	0x0100
        /*025a*/ 	.byte	0x04
	.zero		1


	//   ....[22]....
        /*025c*/ 	.word	0x00000860
        /*0260*/ 	.word	0x000000ff
        /*0264*/ 	.word	0x00000098
        /*0268*/ 	.short	0x0100
        /*026a*/ 	.byte	0x04
	.zero		1


	//   ....[23]....
        /*026c*/ 	.word	0x00000870
        /*0270*/ 	.word	0x000000ff
        /*0274*/ 	.word	0x000000b8
        /*0278*/ 	.short	0x0100
        /*027a*/ 	.byte	0x04
	.zero		1


	//   ....[24]....
        /*027c*/ 	.word	0x00000960
        /*0280*/ 	.word	0x000000ff
        /*0284*/ 	.word	0x000000c0
        /*0288*/ 	.short	0x0100
        /*028a*/ 	.byte	0x06
	.zero		1


	//   ....[25]....
        /*028c*/ 	.word	0x00000970
        /*0290*/ 	.word	0x000000ff
        /*0294*/ 	.word	0x000000c8
        /*0298*/ 	.short	0x0100
        /*029a*/ 	.byte	0x06
	.zero		1


	//   ....[26]....
        /*029c*/ 	.word	0x00000ab0
        /*02a0*/ 	.word	0x000000ff
        /*02a4*/ 	.word	0x000000d0
        /*02a8*/ 	.short	0x0100
        /*02aa*/ 	.byte	0x06
	.zero		1


	//   ....[27]....
        /*02ac*/ 	.word	0x00000ac0
        /*02b0*/ 	.word	0x000000ff
        /*02b4*/ 	.word	0x000000d8
        /*02b8*/ 	.short	0x0100
        /*02ba*/ 	.byte	0x06
	.zero		1


	//   ....[28]....
        /*02bc*/ 	.word	0x00000c10
        /*02c0*/ 	.word	0x000000ff
        /*02c4*/ 	.word	0x000000e0
        /*02c8*/ 	.short	0x0100
        /*02ca*/ 	.byte	0x04
	.zero		1


	//   ....[29]....
        /*02cc*/ 	.word	0x00000c20
        /*02d0*/ 	.word	0x000000ff
        /*02d4*/ 	.word	0x000000f0
        /*02d8*/ 	.short	0x0100
        /*02da*/ 	.byte	0x04
	.zero		1


	//   ....[30]....
        /*02dc*/ 	.word	0x00000c30
        /*02e0*/ 	.word	0x000000ff
        /*02e4*/ 	.word	0x000000e8
        /*02e8*/ 	.short	0x0100
        /*02ea*/ 	.byte	0x04
	.zero		1


	//   ....[31]....
        /*02ec*/ 	.word	0x00000c40
        /*02f0*/ 	.word	0x000000ff
        /*02f4*/ 	.word	0x000000f8
        /*02f8*/ 	.short	0x0100
        /*02fa*/ 	.byte	0x04
	.zero		1


	//   ....[32]....
        /*02fc*/ 	.word	0x000015c0
        /*0300*/ 	.word	0x000000ff
        /*0304*/ 	.word	0x00000040
        /*0308*/ 	.short	0x010a
        /*030a*/ 	.byte	0x04
	.zero		1


	//   ....[33]....
        /*030c*/ 	.word	0x000018e0
        /*0310*/ 	.word	0x000000ff
        /*0314*/ 	.word	0x00000040
        /*0318*/ 	.short	0x010a
        /*031a*/ 	.byte	0x11
	.zero		1


	//   ....[34]....
        /*031c*/ 	.word	0x00001a50
        /*0320*/ 	.word	0x000000ff
        /*0324*/ 	.word	0x00000040
        /*0328*/ 	.short	0x010a
        /*032a*/ 	.byte	0x08
	.zero		1


	//   ....[35]....
        /*032c*/ 	.word	0x00001ce0
        /*0330*/ 	.word	0x000000ff
        /*0334*/ 	.word	0x000000c8
        /*0338*/ 	.short	0x0101
        /*033a*/ 	.byte	0x29
	.zero		1


	//   ....[36]....
        /*033c*/ 	.word	0x00001d10
        /*0340*/ 	.word	0x000000ff
        /*0344*/ 	.word	0x00000040
        /*0348*/ 	.short	0x010a
        /*034a*/ 	.byte	0x04
	.zero		1


	//   ....[37]....
        /*034c*/ 	.word	0x00002000
        /*0350*/ 	.word	0x000000ff
        /*0354*/ 	.word	0x00000040
        /*0358*/ 	.short	0x010a
        /*035a*/ 	.byte	0x09
	.zero		1


	//   ....[38]....
        /*035c*/ 	.word	0x00002170
        /*0360*/ 	.word	0x000000ff
        /*0364*/ 	.word	0x00000040
        /*0368*/ 	.short	0x010a
        /*036a*/ 	.byte	0x08
	.zero		1


	//   ....[39]....
        /*036c*/ 	.word	0x00002450
        /*0370*/ 	.word	0x000000ff
        /*0374*/ 	.word	0x000000d0
        /*0378*/ 	.short	0x010a
        /*037a*/ 	.byte	0x29
	.zero		1


	//   ....[40]....
        /*037c*/ 	.word	0x00002510
        /*0380*/ 	.word	0x000000ff
        /*0384*/ 	.word	0x00000000
        /*0388*/ 	.short	0x0101
        /*038a*/ 	.byte	0x04
	.zero		1


	//   ....[41]....
        /*038c*/ 	.word	0x00002b10
        /*0390*/ 	.word	0x000000ff
        /*0394*/ 	.word	0x00000000
        /*0398*/ 	.short	0x010a
        /*039a*/ 	.byte	0x04
	.zero		1


	//   ....[42]....
        /*039c*/ 	.word	0x00002bb0
        /*03a0*/ 	.word	0x000000ff
        /*03a4*/ 	.word	0x00000000
        /*03a8*/ 	.short	0x010a
        /*03aa*/ 	.byte	0x05
	.zero		1


	//   ....[43]....
        /*03ac*/ 	.word	0x00002c50
        /*03b0*/ 	.word	0x000000ff
        /*03b4*/ 	.word	0x00000000
        /*03b8*/ 	.short	0x010a
        /*03ba*/ 	.byte	0x05
	.zero		1


	//   ....[44]....
        /*03bc*/ 	.word	0x00002cf0
        /*03c0*/ 	.word	0x000000ff
        /*03c4*/ 	.word	0x00000000
        /*03c8*/ 	.short	0x010a
        /*03ca*/ 	.byte	0x05
	.zero		1


	//   ....[45]....
        /*03cc*/ 	.word	0x00002d90
        /*03d0*/ 	.word	0x000000ff
        /*03d4*/ 	.word	0x00000000
        /*03d8*/ 	.short	0x010a
        /*03da*/ 	.byte	0x05
	.zero		1


	//   ....[46]....
        /*03dc*/ 	.word	0x00002e30
        /*03e0*/ 	.word	0x000000ff
        /*03e4*/ 	.word	0x00000000
        /*03e8*/ 	.short	0x010a
        /*03ea*/ 	.byte	0x05
	.zero		1


	//   ....[47]....
        /*03ec*/ 	.word	0x00002ed0
        /*03f0*/ 	.word	0x000000ff
        /*03f4*/ 	.word	0x00000000
        /*03f8*/ 	.short	0x010a
        /*03fa*/ 	.byte	0x05
	.zero		1


	//   ....[48]....
        /*03fc*/ 	.word	0x00002f80
        /*0400*/ 	.word	0x00000000
        /*0404*/ 	.word	0x00000000
        /*0408*/ 	.short	0x010a
        /*040a*/ 	.byte	0xff
	.zero		1


	//   ....[49]....
        /*040c*/ 	.word	0x000030d0
        /*0410*/ 	.word	0x000000ff
        /*0414*/ 	.word	0x000000d8
        /*0418*/ 	.short	0x010a
        /*041a*/ 	.byte	0x04
	.zero		1


	//   ....[50]....
        /*041c*/ 	.word	0x00003170
        /*0420*/ 	.word	0x000000ff
        /*0424*/ 	.word	0x000000d0
        /*0428*/ 	.short	0x010a
        /*042a*/ 	.byte	0x04
	.zero		1


	//   ....[51]....
        /*042c*/ 	.word	0x00003210
        /*0430*/ 	.word	0x000000ff
        /*0434*/ 	.word	0x00000000
        /*0438*/ 	.short	0x0101
        /*043a*/ 	.byte	0x05
	.zero		1


	//   ....[52]....
        /*043c*/ 	.word	0x00003250
        /*0440*/ 	.word	0x000000ff
        /*0444*/ 	.word	0x000000d8
        /*0448*/ 	.short	0x0106
        /*044a*/ 	.byte	0x04
	.zero		1


	//   ....[53]....
        /*044c*/ 	.word	0x00003290
        /*0450*/ 	.word	0x00000000
        /*0454*/ 	.word	0x000000d8
        /*0458*/ 	.short	0x010a
        /*045a*/ 	.byte	0xff
	.zero		1


	//   ....[54]....
        /*045c*/ 	.word	0x00003800
        /*0460*/ 	.word	0x000000ff
        /*0464*/ 	.word	0x000000d0
        /*0468*/ 	.short	0x010a
        /*046a*/ 	.byte	0x14
	.zero		1


	//   ....[55]....
        /*046c*/ 	.word	0x000038b0
        /*0470*/ 	.word	0x000000ff
        /*0474*/ 	.word	0x00000000
        /*0478*/ 	.short	0x0101
        /*047a*/ 	.byte	0x19
	.zero		1


	//   ....[56]....
        /*047c*/ 	.word	0x000038c0
        /*0480*/ 	.word	0x000000ff
        /*0484*/ 	.word	0x000000f0
        /*0488*/ 	.short	0x010a
        /*048a*/ 	.byte	0x18
	.zero		1


	//   ....[57]....
        /*048c*/ 	.word	0x00003970
        /*0490*/ 	.word	0x000000ff
        /*0494*/ 	.word	0x00000000
        /*0498*/ 	.short	0x010a
        /*049a*/ 	.byte	0x04
	.zero		1


	//   ....[58]....
        /*049c*/ 	.word	0x000039c0
        /*04a0*/ 	.word	0x000000ff
        /*04a4*/ 	.word	0x00000000
        /*04a8*/ 	.short	0x010a
        /*04aa*/ 	.byte	0x12
	.zero		1


	//   ....[59]....
        /*04ac*/ 	.word	0x00003b10
        /*04b0*/ 	.word	0x000000ff
        /*04b4*/ 	.word	0x00000000
        /*04b8*/ 	.short	0x010a
        /*04ba*/ 	.byte	0x05
	.zero		1


	//   ....[60]....
        /*04bc*/ 	.word	0x00003e10
        /*04c0*/ 	.word	0x000000ff
        /*04c4*/ 	.word	0x00000000
        /*04c8*/ 	.short	0x010a
        /*04ca*/ 	.byte	0x04
	.zero		1


	//   ....[61]....
        /*04cc*/ 	.word	0x00003ea0
        /*04d0*/ 	.word	0x000000ff
        /*04d4*/ 	.word	0x00000000
        /*04d8*/ 	.short	0x010a
        /*04da*/ 	.byte	0x04
	.zero		1


	//   ....[62]....
        /*04dc*/ 	.word	0x00004470
        /*04e0*/ 	.word	0x000000ff
        /*04e4*/ 	.word	0x000000d0
        /*04e8*/ 	.short	0x010a
        /*04ea*/ 	.byte	0x14
	.zero		1


	//   ....[63]....
        /*04ec*/ 	.word	0x00004510
        /*04f0*/ 	.word	0x000000ff
        /*04f4*/ 	.word	0x00000000
        /*04f8*/ 	.short	0x0101
        /*04fa*/ 	.byte	0x2f
	.zero		1


	//   ....[64]....
        /*04fc*/ 	.word	0x00004a60
        /*0500*/ 	.word	0x000000ff
        /*0504*/ 	.word	0x000000c8
        /*0508*/ 	.short	0x010a
        /*050a*/ 	.byte	0x14
	.zero		1


	//   ....[65]....
        /*050c*/ 	.word	0x00004c00
        /*0510*/ 	.word	0x000000ff
        /*0514*/ 	.word	0x000000a0
        /*0518*/ 	.short	0x010a
        /*051a*/ 	.byte	0x14
	.zero		1


	//   ....[66]....
        /*051c*/ 	.word	0x00004ed0
        /*0520*/ 	.word	0x000000ff
        /*0524*/ 	.word	0x00000080
        /*0528*/ 	.short	0x010b
        /*052a*/ 	.byte	0x14
	.zero		1


	//   ....[67]....
        /*052c*/ 	.word	0x00004ee0
        /*0530*/ 	.word	0x000000ff
        /*0534*/ 	.word	0x00000000
        /*0538*/ 	.short	0x0101
        /*053a*/ 	.byte	0x35
	.zero		1


	//   ....[68]....
        /*053c*/ 	.word	0x00004f00
        /*0540*/ 	.word	0x000000ff
        /*0544*/ 	.word	0x000000a8
        /*0548*/ 	.short	0x010a
        /*054a*/ 	.byte	0x14
	.zero		1


	//   ....[69]....
        /*054c*/ 	.word	0x00005050
        /*0550*/ 	.word	0x000000ff
        /*0554*/ 	.word	0x00000088
        /*0558*/ 	.short	0x010b
        /*055a*/ 	.byte	0x14
	.zero		1


	//   ....[70]....
        /*055c*/ 	.word	0x00005060
        /*0560*/ 	.word	0x000000ff
        /*0564*/ 	.word	0x00000000
        /*0568*/ 	.short	0x0101
        /*056a*/ 	.byte	0x32
	.zero		1


	//   ....[71]....
        /*056c*/ 	.word	0x00005080
        /*0570*/ 	.word	0x000000ff
        /*0574*/ 	.word	0x000000b0
        /*0578*/ 	.short	0x010a
        /*057a*/ 	.byte	0x14
	.zero		1


	//   ....[72]....
        /*057c*/ 	.word	0x000051f0
        /*0580*/ 	.word	0x000000ff
        /*0584*/ 	.word	0x00000090
        /*0588*/ 	.short	0x010b
        /*058a*/ 	.byte	0x14
	.zero		1


	//   ....[73]....
        /*058c*/ 	.word	0x00005200
        /*0590*/ 	.word	0x000000ff
        /*0594*/ 	.word	0x00000000
        /*0598*/ 	.short	0x0101
        /*059a*/ 	.byte	0x31
	.zero		1


	//   ....[74]....
        /*059c*/ 	.word	0x00005210
        /*05a0*/ 	.word	0x000000ff
        /*05a4*/ 	.word	0x000000b8
        /*05a8*/ 	.short	0x010a
        /*05aa*/ 	.byte	0x14
	.zero		1


	//   ....[75]....
        /*05ac*/ 	.word	0x000053c0
        /*05b0*/ 	.word	0x000000ff
        /*05b4*/ 	.word	0x00000098
        /*05b8*/ 	.short	0x010b
        /*05ba*/ 	.byte	0x14
	.zero		1


	//   ....[76]....
        /*05bc*/ 	.word	0x000053d0
        /*05c0*/ 	.word	0x000000ff
        /*05c4*/ 	.word	0x00000000
        /*05c8*/ 	.short	0x0101
        /*05ca*/ 	.byte	0x30
	.zero		1


	//   ....[77]....
        /*05cc*/ 	.word	0x00005400
        /*05d0*/ 	.word	0x000000ff
        /*05d4*/ 	.word	0x000000a0
        /*05d8*/ 	.short	0x010a
        /*05da*/ 	.byte	0x14
	.zero		1


	//   ....[78]....
        /*05dc*/ 	.word	0x00005420
        /*05e0*/ 	.word	0x000000ff
        /*05e4*/ 	.word	0x000000a8
        /*05e8*/ 	.short	0x010a
        /*05ea*/ 	.byte	0x14
	.zero		1


	//   ....[79]....
        /*05ec*/ 	.word	0x00005440
        /*05f0*/ 	.word	0x000000ff
        /*05f4*/ 	.word	0x000000b0
        /*05f8*/ 	.short	0x010a
        /*05fa*/ 	.byte	0x14
	.zero		1


	//   ....[80]....
        /*05fc*/ 	.word	0x00005480
        /*0600*/ 	.word	0x00000000
        /*0604*/ 	.word	0x000000b8
        /*0608*/ 	.short	0x010a
        /*060a*/ 	.byte	0xff
	.zero		1


	//   ....[81]....
        /*060c*/ 	.word	0x00005830
        /*0610*/ 	.word	0x000000ff
        /*0614*/ 	.word	0x000000d0
        /*0618*/ 	.short	0x010a
        /*061a*/ 	.byte	0x31
	.zero		1


	//   ....[82]....
        /*061c*/ 	.word	0x00005900
        /*0620*/ 	.word	0x000000ff
        /*0624*/ 	.word	0x00000000
        /*0628*/ 	.short	0x0101
        /*062a*/ 	.byte	0x04
	.zero		1


	//   ....[83]....
        /*062c*/ 	.word	0x00006580
        /*0630*/ 	.word	0x000000ff
        /*0634*/ 	.word	0x00000080
        /*0638*/ 	.short	0x010a
        /*063a*/ 	.byte	0x31
	.zero		1


	//   ....[84]....
        /*063c*/ 	.word	0x00006610
        /*0640*/ 	.word	0x00000046
        /*0644*/ 	.word	0x000000e0
        /*0648*/ 	.short	0x010a
        /*064a*/ 	.byte	0xff
	.zero		1


	//   ....[85]....
        /*064c*/ 	.word	0x000067e0
        /*0650*/ 	.word	0x000000ff
        /*0654*/ 	.word	0x00000080
        /*0658*/ 	.short	0x010a
        /*065a*/ 	.byte	0x31
	.zero		1


	//   ....[86]....
        /*065c*/ 	.word	0x000068c0
        /*0660*/ 	.word	0x00000046
        /*0664*/ 	.word	0x000000e0
        /*0668*/ 	.short	0x010a
        /*066a*/ 	.byte	0xff
	.zero		1


	//   ....[87]....
        /*066c*/ 	.word	0x00007020
        /*0670*/ 	.word	0x00000000
        /*0674*/ 	.word	0x00000000
        /*0678*/ 	.short	0x0101
        /*067a*/ 	.byte	0xff
	.zero		1


	//   ....[88]....
        /*067c*/ 	.word	0x00007030
        /*0680*/ 	.word	0x00000004
        /*0684*/ 	.word	0x00000080
        /*0688*/ 	.short	0x010a
        /*068a*/ 	.byte	0xff
	.zero		1


	//   ....[89]....
        /*068c*/ 	.word	0x000070f0
        /*0690*/ 	.word	0x00000004
        /*0694*/ 	.word	0x00000080
        /*0698*/ 	.short	0x010a
        /*069a*/ 	.byte	0xff
	.zero		1


	//   ....[90]....
        /*069c*/ 	.word	0x000078d0
        /*06a0*/ 	.word	0x00000000
        /*06a4*/ 	.word	0x00000000
        /*06a8*/ 	.short	0x0101
        /*06aa*/ 	.byte	0xff
	.zero		1


	//   ....[91]....
        /*06ac*/ 	.word	0x000078f0
        /*06b0*/ 	.word	0x00000002
        /*06b4*/ 	.word	0x00000080
        /*06b8*/ 	.short	0x010a
        /*06ba*/ 	.byte	0xff
	.zero		1


	//   ....[92]....
        /*06bc*/ 	.word	0x000079a0
        /*06c0*/ 	.word	0x00000002
        /*06c4*/ 	.word	0x00000080
        /*06c8*/ 	.short	0x010a
        /*06ca*/ 	.byte	0xff
	.zero		1


	//   ....[93]....
        /*06cc*/ 	.word	0x00008170
        /*06d0*/ 	.word	0x00000000
        /*06d4*/ 	.word	0x00000000
        /*06d8*/ 	.short	0x0101
        /*06da*/ 	.byte	0xff
	.zero		1


	//   ....[94]....
        /*06dc*/ 	.word	0x00008190
        /*06e0*/ 	.word	0x00000003
        /*06e4*/ 	.word	0x00000080
        /*06e8*/ 	.short	0x010a
        /*06ea*/ 	.byte	0xff
	.zero		1


	//   ....[95]....
        /*06ec*/ 	.word	0x00008240
        /*06f0*/ 	.word	0x00000003
        /*06f4*/ 	.word	0x00000080
        /*06f8*/ 	.short	0x010a
        /*06fa*/ 	.byte	0xff
	.zero		1


	//   ....[96]....
        /*06fc*/ 	.word	0x00008650
        /*0700*/ 	.word	0x000000ff
        /*0704*/ 	.word	0x00000000
        /*0708*/ 	.short	0x0101
        /*070a*/ 	.byte	0x04
	.zero		1


	//   ....[97]....
        /*070c*/ 	.word	0x00008a80
        /*0710*/ 	.word	0x00000000
        /*0714*/ 	.word	0x00000000
        /*0718*/ 	.short	0x0101
        /*071a*/ 	.byte	0xff
	.zero		1


	//   ....[98]....
        /*071c*/ 	.word	0x00008d00
        /*0720*/ 	.word	0x000000ff
        /*0724*/ 	.word	0x00000000
        /*0728*/ 	.short	0x0101
        /*072a*/ 	.byte	0x04
	.zero		1


	//   ....[99]....
        /*072c*/ 	.word	0x00008d30
        /*0730*/ 	.word	0x00000000
        /*0734*/ 	.word	0x00000040
        /*0738*/ 	.short	0x010a
        /*073a*/ 	.byte	0xff
	.zero		1


	//   ....[100]....
        /*073c*/ 	.word	0x00008d90
        /*0740*/ 	.word	0x00000000
        /*0744*/ 	.word	0x00000040
        /*0748*/ 	.short	0x010a
        /*074a*/ 	.byte	0xff
	.zero		1


	//   ....[101]....
        /*074c*/ 	.word	0x00008df0
        /*0750*/ 	.word	0x00000000
        /*0754*/ 	.word	0x000000d0
        /*0758*/ 	.short	0x010a
        /*075a*/ 	.byte	0xff
	.zero		1


	//   ....[102]....
        /*075c*/ 	.word	0x00008e50
        /*0760*/ 	.word	0x00000000
        /*0764*/ 	.word	0x00000000
        /*0768*/ 	.short	0x010a
        /*076a*/ 	.byte	0xff
	.zero		1


	//   ....[103]....
        /*076c*/ 	.word	0x00008eb0
        /*0770*/ 	.word	0x00000000
        /*0774*/ 	.word	0x00000000
        /*0778*/ 	.short	0x010a
        /*077a*/ 	.byte	0xff
	.zero		1


	//   ....[104]....
        /*077c*/ 	.word	0x00008f10
        /*0780*/ 	.word	0x00000000
        /*0784*/ 	.word	0x00000000
        /*0788*/ 	.short	0x010a
        /*078a*/ 	.byte	0xff
	.zero		1


	//   ....[105]....
        /*078c*/ 	.word	0x00008f70
        /*0790*/ 	.word	0x00000000
        /*0794*/ 	.word	0x00000000
        /*0798*/ 	.short	0x010a
        /*079a*/ 	.byte	0xff
	.zero		1


	//   ....[106]....
        /*079c*/ 	.word	0x00008fd0
        /*07a0*/ 	.word	0x00000000
        /*07a4*/ 	.word	0x00000000
        /*07a8*/ 	.short	0x010a
        /*07aa*/ 	.byte	0xff
	.zero		1


	//   ....[107]....
        /*07ac*/ 	.word	0x00009030
        /*07b0*/ 	.word	0x00000000
        /*07b4*/ 	.word	0x00000000
        /*07b8*/ 	.short	0x010a
        /*07ba*/ 	.byte	0xff
	.zero		1


	//   ....[108]....
        /*07bc*/ 	.word	0x00009090
        /*07c0*/ 	.word	0x00000000
        /*07c4*/ 	.word	0x00000000
        /*07c8*/ 	.short	0x010a
        /*07ca*/ 	.byte	0xff
	.zero		1


	//   ....[109]....
        /*07cc*/ 	.word	0x000090f0
        /*07d0*/ 	.word	0x00000004
        /*07d4*/ 	.word	0x000000d8
        /*07d8*/ 	.short	0x010a
        /*07da*/ 	.byte	0xff
	.zero		1


	//   ....[110]....
        /*07dc*/ 	.word	0x00009150
        /*07e0*/ 	.word	0x00000004
        /*07e4*/ 	.word	0x000000d0
        /*07e8*/ 	.short	0x010a
        /*07ea*/ 	.byte	0xff
	.zero		1


	//   ....[111]....
        /*07ec*/ 	.word	0x000091b0
        /*07f0*/ 	.word	0x00000000
        /*07f4*/ 	.word	0x000000d0
        /*07f8*/ 	.short	0x010a
        /*07fa*/ 	.byte	0xff
	.zero		1


	//   ....[112]....
        /*07fc*/ 	.word	0x00009210
        /*0800*/ 	.word	0x00000004
        /*0804*/ 	.word	0x000000f0
        /*0808*/ 	.short	0x010a
        /*080a*/ 	.byte	0xff
	.zero		1


	//   ....[113]....
        /*080c*/ 	.word	0x00009270
        /*0810*/ 	.word	0x00000000
        /*0814*/ 	.word	0x00000000
        /*0818*/ 	.short	0x010a
        /*081a*/ 	.byte	0xff
	.zero		1


	//   ....[114]....
        /*081c*/ 	.word	0x000092d0
        /*0820*/ 	.word	0x00000000
        /*0824*/ 	.word	0x00000000
        /*0828*/ 	.short	0x010a
        /*082a*/ 	.byte	0xff
	.zero		1


	//   ....[115]....
        /*082c*/ 	.word	0x00009330
        /*0830*/ 	.word	0x00000000
        /*0834*/ 	.word	0x00000000
        /*0838*/ 	.short	0x010a
        /*083a*/ 	.byte	0xff
	.zero		1


	//   ....[116]....
        /*083c*/ 	.word	0x00009390
        /*0840*/ 	.word	0x00000000
        /*0844*/ 	.word	0x000000d0
        /*0848*/ 	.short	0x010a
        /*084a*/ 	.byte	0xff
	.zero		1


	//   ....[117]....
        /*084c*/ 	.word	0x000093f0
        /*0850*/ 	.word	0x00000000
        /*0854*/ 	.word	0x000000c8
        /*0858*/ 	.short	0x010a
        /*085a*/ 	.byte	0xff
	.zero		1


	//   ....[118]....
        /*085c*/ 	.word	0x00009450
        /*0860*/ 	.word	0x00000002
        /*0864*/ 	.word	0x000000a0
        /*0868*/ 	.short	0x010a
        /*086a*/ 	.byte	0xff
	.zero		1


	//   ....[119]....
        /*086c*/ 	.word	0x000094b0
        /*0870*/ 	.word	0x00000002
        /*0874*/ 	.word	0x000000a8
        /*0878*/ 	.short	0x010a
        /*087a*/ 	.byte	0xff
	.zero		1


	//   ....[120]....
        /*087c*/ 	.word	0x00009510
        /*0880*/ 	.word	0x00000002
        /*0884*/ 	.word	0x000000b0
        /*0888*/ 	.short	0x010a
        /*088a*/ 	.byte	0xff
	.zero		1


	//   ....[121]....
        /*088c*/ 	.word	0x00009570
        /*0890*/ 	.word	0x00000000
        /*0894*/ 	.word	0x000000b8
        /*0898*/ 	.short	0x010a
        /*089a*/ 	.byte	0xff
	.zero		1


	//   ....[122]....
        /*089c*/ 	.word	0x000095d0
        /*08a0*/ 	.word	0x00000000
        /*08a4*/ 	.word	0x000000a0
        /*08a8*/ 	.short	0x010a
        /*08aa*/ 	.byte	0xff
	.zero		1


	//   ....[123]....
        /*08ac*/ 	.word	0x00009630
        /*08b0*/ 	.word	0x00000000
        /*08b4*/ 	.word	0x000000a8
        /*08b8*/ 	.short	0x010a
        /*08ba*/ 	.byte	0xff
	.zero		1


	//   ....[124]....
        /*08bc*/ 	.word	0x00009690
        /*08c0*/ 	.word	0x00000000
        /*08c4*/ 	.word	0x000000b0
        /*08c8*/ 	.short	0x010a
        /*08ca*/ 	.byte	0xff
	.zero		1


	//   ....[125]....
        /*08cc*/ 	.word	0x000096f0
        /*08d0*/ 	.word	0x00000000
        /*08d4*/ 	.word	0x000000d0
        /*08d8*/ 	.short	0x010a
        /*08da*/ 	.byte	0xff
	.zero		1


	//   ....[126]....
        /*08dc*/ 	.word	0x00009750
        /*08e0*/ 	.word	0x00000002
        /*08e4*/ 	.word	0x00000080
        /*08e8*/ 	.short	0x010a
        /*08ea*/ 	.byte	0xff
	.zero		1


	//   ....[127]....
        /*08ec*/ 	.word	0x000097a0
        /*08f0*/ 	.word	0x00000046
        /*08f4*/ 	.word	0x000000e0
        /*08f8*/ 	.short	0x010a
        /*08fa*/ 	.byte	0xff
	.zero		1


	//   ....[128]....
        /*08fc*/ 	.word	0x000097f0
        /*0900*/ 	.word	0x00000004
        /*0904*/ 	.word	0x00000080
        /*0908*/ 	.short	0x010a
        /*090a*/ 	.byte	0xff
	.zero		1


	//   ....[129]....
        /*090c*/ 	.word	0x00009840
        /*0910*/ 	.word	0x00000002
        /*0914*/ 	.word	0x00000080
        /*0918*/ 	.short	0x010a
        /*091a*/ 	.byte	0xff
	.zero		1


	//   ....[130]....
        /*091c*/ 	.word	0x00009890
        /*0920*/ 	.word	0x00000003
        /*0924*/ 	.word	0x00000080
        /*0928*/ 	.short	0x010a
        /*092a*/ 	.byte	0xff
	.zero		1


	//----- nvinfo : EIATTR_NUM_MBARRIERS
	.align		4
.L_47:
        /*092c*/ 	.byte	0x03, 0x38
        /*092e*/ 	.short	0x0020


	//----- nvinfo : EIATTR_EXIT_INSTR_OFFSETS
	.align		4
        /*0930*/ 	.byte	0x04, 0x1c
        /*0932*/ 	.short	(.L_49 - .L_48)


	//   ....[0]....
.L_48:
        /*0934*/ 	.word	0x00002fb0


	//   ....[1]....
        /*0938*/ 	.word	0x00003260


	//   ....[2]....
        /*093c*/ 	.word	0x000032c0


	//   ....[3]....
        /*0940*/ 	.word	0x00004110


	//   ....[4]....
        /*0944*/ 	.word	0x000054b0


	//   ....[5]....
        /*0948*/ 	.word	0x000054f0


	//   ....[6]....
        /*094c*/ 	.word	0x00008be0


	//   ....[7]....
        /*0950*/ 	.word	0x00008c60


	//   ....[8]....
        /*0954*/ 	.word	0x00008c90


	//   ....[9]....
        /*0958*/ 	.word	0x00008d10


	//----- nvinfo : EIATTR_MAX_THREADS
	.align		4
.L_49:
        /*095c*/ 	.byte	0x04, 0x05
        /*095e*/ 	.short	(.L_51 - .L_50)
.L_50:
        /*0960*/ 	.word	0x00000100
        /*0964*/ 	.word	0x00000001
        /*0968*/ 	.word	0x00000001


	//----- nvinfo : EIATTR_CRS_STACK_SIZE
	.align		4
.L_51:
        /*096c*/ 	.byte	0x04, 0x1e
        /*096e*/ 	.short	(.L_53 - .L_52)
.L_52:
        /*0970*/ 	.word	0x00000000


	//----- nvinfo : EIATTR_CBANK_PARAM_SIZE
	.align		4
.L_53:
        /*0974*/ 	.byte	0x03, 0x19
        /*0976*/ 	.short	0x0900


	//----- nvinfo : EIATTR_PARAM_CBANK
	.align		4
        /*0978*/ 	.byte	0x04, 0x0a
        /*097a*/ 	.short	(.L_55 - .L_54)
	.align		4
.L_54:
        /*097c*/ 	.word	index@(.nv.constant0._ZN7cutlass13device_kernelINS_4conv6kernel13ConvUniversalINS1_16ConvProblemShapeILNS1_8OperatorE1ELi3EEENS1_10collective14CollectiveConvINS1_47MainloopSm100TmaUmmaWarpSpecializedImplicitGemmILS5_1ELi8ELi3ELi1ELi2EN4cute5tupleIJNSA_1CILi1EEESD_SD_EEEEENSB_IJNSC_ILi64EEENSC_ILi128EEENSB_IJSG_EEEEEENS_10bfloat16_tESK_NSA_8TiledMMAINSA_8MMA_AtomIJNSA_20SM100_MMA_F16BF16_SSISK_SK_fLi64ELi128ELNSA_4UMMA5MajorE0ELSP_1ELNSO_7ScaleInE0ELSQ_0EEEEEENSA_6LayoutISE_NSB_IJNSC_ILi0EEESU_SU_EEEEENSB_IJNSA_10UnderscoreESX_SX_EEEEENS7_6detail27Sm100ImplicitGemmTileTraitsINSA_20SM90_TMA_LOAD_IM2COLENSA_14ComposedLayoutINSA_7SwizzleILi3ELi4ELi3EEENSA_18smem_ptr_flag_bitsILi16EEENST_INSB_IJNSC_ILi8EEESG_EEENSB_IJSG_SD_EEEEEEEvEENS11_INSA_13SM90_TMA_LOADENS13_IS15_S17_NST_INSB_IJSG_S18_EEENSB_IJSD_SG_EEEEEEEvEEEENS_8epilogue10collective18CollectiveEpilogueINS1L_23Sm100TmaWarpSpecializedILi4ELi2ELi16ELb1ELb0EEEJSJ_NSB_IJNST_ISG_SD_EENST_INSC_ILi32EEESD_EEEEESK_NSB_IJNSB_IJllllEEESD_SU_EEESK_S1V_NS1L_6fusion15FusionCallbacksIS1P_NS1W_17LinearCombinationISK_fSK_fLNS_15FloatRoundStyleE2EEESJ_S1T_JEEENSA_5SM1004TMEM4LOAD26SM100_TMEM_LOAD_16dp256b4xES12_NS13_INS14_ILi2ELi4ELi3EEES17_NST_INSB_IJS18_S1R_EEENSB_IJS1R_SD_EEEEEEENSA_17SM75_U32x4_LDSM_NENSA_21SM90_TMA_STORE_IM2COLES2A_NSA_17SM90_U32x4_STSM_NENSA_39AutoVectorizingCopyWithAssumedAlignmentILi128EEEEEEvvEEEEvNT_6ParamsE)
        /*0980*/ 	.short	0x0380
        /*0982*/ 	.short	0x0900


	//----- nvinfo : EIATTR_SW_WAR
	.align		4
.L_55:
        /*0984*/ 	.byte	0x04, 0x36
        /*0986*/ 	.short	(.L_57 - .L_56)
.L_56:
        /*0988*/ 	.word	0x00000008
.L_57:


//--------------------- .nv.callgraph             --------------------------
	.section	.nv.callgraph,"",@"SHT_CUDA_CALLGRAPH"
	.align	4
	.sectionentsize	8
	.align		4
        /*0000*/ 	.word	0x00000000
	.align		4
        /*0004*/ 	.word	0xffffffff
	.align		4
        /*0008*/ 	.word	index@(_ZN7cutlass13device_kernelINS_4conv6kernel13ConvUniversalINS1_16ConvProblemShapeILNS1_8OperatorE1ELi3EEENS1_10collective14CollectiveConvINS1_47MainloopSm100TmaUmmaWarpSpecializedImplicitGemmILS5_1ELi8ELi3ELi1ELi2EN4cute5tupleIJNSA_1CILi1EEESD_SD_EEEEENSB_IJNSC_ILi64EEENSC_ILi128EEENSB_IJSG_EEEEEENS_10bfloat16_tESK_NSA_8TiledMMAINSA_8MMA_AtomIJNSA_20SM100_MMA_F16BF16_SSISK_SK_fLi64ELi128ELNSA_4UMMA5MajorE0ELSP_1ELNSO_7ScaleInE0ELSQ_0EEEEEENSA_6LayoutISE_NSB_IJNSC_ILi0EEESU_SU_EEEEENSB_IJNSA_10UnderscoreESX_SX_EEEEENS7_6detail27Sm100ImplicitGemmTileTraitsINSA_20SM90_TMA_LOAD_IM2COLENSA_14ComposedLayoutINSA_7SwizzleILi3ELi4ELi3EEENSA_18smem_ptr_flag_bitsILi16EEENST_INSB_IJNSC_ILi8EEESG_EEENSB_IJSG_SD_EEEEEEEvEENS11_INSA_13SM90_TMA_LOADENS13_IS15_S17_NST_INSB_IJSG_S18_EEENSB_IJSD_SG_EEEEEEEvEEEENS_8epilogue10collective18CollectiveEpilogueINS1L_23Sm100TmaWarpSpecializedILi4ELi2ELi16ELb1ELb0EEEJSJ_NSB_IJNST_ISG_SD_EENST_INSC_ILi32EEESD_EEEEESK_NSB_IJNSB_IJllllEEESD_SU_EEESK_S1V_NS1L_6fusion15FusionCallbacksIS1P_NS1W_17LinearCombinationISK_fSK_fLNS_15FloatRoundStyleE2EEESJ_S1T_JEEENSA_5SM1004TMEM4LOAD26SM100_TMEM_LOAD_16dp256b4xES12_NS13_INS14_ILi2ELi4ELi3EEES17_NST_INSB_IJS18_S1R_EEENSB_IJS1R_SD_EEEEEEENSA_17SM75_U32x4_LDSM_NENSA_21SM90_TMA_STORE_IM2COLES2A_NSA_17SM90_U32x4_STSM_NENSA_39AutoVectorizingCopyWithAssumedAlignmentILi128EEEEEEvvEEEEvNT_6ParamsE)
	.align		4
        /*000c*/ 	.word	index@(__assertfail)
	.align		4
        /*0010*/ 	.word	0x00000000
	.align		4
        /*0014*/ 	.word	0xfffffffe
	.align		4
        /*0018*/ 	.word	0x00000000
	.align		4
        /*001c*/ 	.word	0xfffffffd
	.align		4
        /*0020*/ 	.word	0x00000000
	.align		4
        /*0024*/ 	.word	0xfffffffc


//--------------------- .nv.constant4             --------------------------
	.section	.nv.constant4,"a",@progbits
	.align	8
	.align		8
.nv.constant4:
        /*0000*/ 	.dword	__assertfail
	.align		8
        /*0008*/ 	.dword	__unnamed_1
	.align		8
        /*0010*/ 	.dword	__unnamed_2
	.align		8
        /*0018*/ 	.dword	_ZN39_INTERNAL_28f98767_4_k_cu_1fd93bd7_31504cuda3std3__45__cpo5beginE
	.align		8
        /*0020*/ 	.dword	_ZN39_INTERNAL_28f98767_4_k_cu_1fd93bd7_31504cuda3std3__45__cpo3endE
	.align		8
        /*0028*/ 	.dword	_ZN39_INTERNAL_28f98767_4_k_cu_1fd93bd7_31504cuda3std3__45__cpo6cbeginE
	.align		8
        /*0030*/ 	.dword	_ZN39_INTERNAL_28f98767_4_k_cu_1fd93bd7_31504cuda3std3__45__cpo4cendE
	.align		8
        /*0038*/ 	.dword	_ZN39_INTERNAL_28f98767_4_k_cu_1fd93bd7_31504cuda3std3__441_GLOBAL__N__28f98767_4_k_cu_1fd93bd7_31506ignoreE
	.align		8
        /*0040*/ 	.dword	_ZN39_INTERNAL_28f98767_4_k_cu_1fd93bd7_31504cuda3std3__419piecewise_constructE
	.align		8
        /*0048*/ 	.dword	_ZN39_INTERNAL_28f98767_4_k_cu_1fd93bd7_31504cuda3std3__48in_placeE
	.align		8
        /*0050*/ 	.dword	_ZN39_INTERNAL_28f98767_4_k_cu_1fd93bd7_31504cuda3std6ranges3__45__cpo4swapE
	.align		8
        /*0058*/ 	.dword	_ZN39_INTERNAL_28f98767_4_k_cu_1fd93bd7_31504cuda3std6ranges3__45__cpo9iter_moveE
	.align		8
        /*0060*/ 	.dword	_ZN39_INTERNAL_28f98767_4_k_cu_1fd93bd7_31504cute7productE
	.align		8
        /*0068*/ 	.dword	_ZN39_INTERNAL_28f98767_4_k_cu_1fd93bd7_31504cute1_E
	.align		8
        /*0070*/ 	.dword	$str$27
	.align		8
        /*0078*/ 	.dword	$str$28
	.align		8
        /*0080*/ 	.dword	$str$29
	.align		8
        /*0088*/ 	.dword	$str$30


//--------------------- .text._ZN7cutlass13device_kernelINS_4conv6kernel13ConvUniversalINS1_16ConvProblemShapeILNS1_8OperatorE1ELi3EEENS1_10collective14CollectiveConvINS1_47MainloopSm100TmaUmmaWarpSpecializedImplicitGemmILS5_1ELi8ELi3ELi1ELi2EN4cute5tupleIJNSA_1CILi1EEESD_SD_EEEEENSB_IJNSC_ILi64EEENSC_ILi128EEENSB_IJSG_EEEEEENS_10bfloat16_tESK_NSA_8TiledMMAINSA_8MMA_AtomIJNSA_20SM100_MMA_F16BF16_SSISK_SK_fLi64ELi128ELNSA_4UMMA5MajorE0ELSP_1ELNSO_7ScaleInE0ELSQ_0EEEEEENSA_6LayoutISE_NSB_IJNSC_ILi0EEESU_SU_EEEEENSB_IJNSA_10UnderscoreESX_SX_EEEEENS7_6detail27Sm100ImplicitGemmTileTraitsINSA_20SM90_TMA_LOAD_IM2COLENSA_14ComposedLayoutINSA_7SwizzleILi3ELi4ELi3EEENSA_18smem_ptr_flag_bitsILi16EEENST_INSB_IJNSC_ILi8EEESG_EEENSB_IJSG_SD_EEEEEEEvEENS11_INSA_13SM90_TMA_LOADENS13_IS15_S17_NST_INSB_IJSG_S18_EEENSB_IJSD_SG_EEEEEEEvEEEENS_8epilogue10collective18CollectiveEpilogueINS1L_23Sm100TmaWarpSpecializedILi4ELi2ELi16ELb1ELb0EEEJSJ_NSB_IJNST_ISG_SD_EENST_INSC_ILi32EEESD_EEEEESK_NSB_IJNSB_IJllllEEESD_SU_EEESK_S1V_NS1L_6fusion15FusionCallbacksIS1P_NS1W_17LinearCombinationISK_fSK_fLNS_15FloatRoundStyleE2EEESJ_S1T_JEEENSA_5SM1004TMEM4LOAD26SM100_TMEM_LOAD_16dp256b4xES12_NS13_INS14_ILi2ELi4ELi3EEES17_NST_INSB_IJS18_S1R_EEENSB_IJS1R_SD_EEEEEEENSA_17SM75_U32x4_LDSM_NENSA_21SM90_TMA_STORE_IM2COLES2A_NSA_17SM90_U32x4_STSM_NENSA_39AutoVectorizingCopyWithAssumedAlignmentILi128EEEEEEvvEEEEvNT_6ParamsE --------------------------
	.section	.text._ZN7cutlass13device_kernelINS_4conv6kernel13ConvUniversalINS1_16ConvProblemShapeILNS1_8OperatorE1ELi3EEENS1_10collective14CollectiveConvINS1_47MainloopSm100TmaUmmaWarpSpecializedImplicitGemmILS5_1ELi8ELi3ELi1ELi2EN4cute5tupleIJNSA_1CILi1EEESD_SD_EEEEENSB_IJNSC_ILi64EEENSC_ILi128EEENSB_IJSG_EEEEEENS_10bfloat16_tESK_NSA_8TiledMMAINSA_8MMA_AtomIJNSA_20SM100_MMA_F16BF16_SSISK_SK_fLi64ELi128ELNSA_4UMMA5MajorE0ELSP_1ELNSO_7ScaleInE0ELSQ_0EEEEEENSA_6LayoutISE_NSB_IJNSC_ILi0EEESU_SU_EEEEENSB_IJNSA_10UnderscoreESX_SX_EEEEENS7_6detail27Sm100ImplicitGemmTileTraitsINSA_20SM90_TMA_LOAD_IM2COLENSA_14ComposedLayoutINSA_7SwizzleILi3ELi4ELi3EEENSA_18smem_ptr_flag_bitsILi16EEENST_INSB_IJNSC_ILi8EEESG_EEENSB_IJSG_SD_EEEEEEEvEENS11_INSA_13SM90_TMA_LOADENS13_IS15_S17_NST_INSB_IJSG_S18_EEENSB_IJSD_SG_EEEEEEEvEEEENS_8epilogue10collective18CollectiveEpilogueINS1L_23Sm100TmaWarpSpecializedILi4ELi2ELi16ELb1ELb0EEEJSJ_NSB_IJNST_ISG_SD_EENST_INSC_ILi32EEESD_EEEEESK_NSB_IJNSB_IJllllEEESD_SU_EEESK_S1V_NS1L_6fusion15FusionCallbacksIS1P_NS1W_17LinearCombinationISK_fSK_fLNS_15FloatRoundStyleE2EEESJ_S1T_JEEENSA_5SM1004TMEM4LOAD26SM100_TMEM_LOAD_16dp256b4xES12_NS13_INS14_ILi2ELi4ELi3EEES17_NST_INSB_IJS18_S1R_EEENSB_IJS1R_SD_EEEEEEENSA_17SM75_U32x4_LDSM_NENSA_21SM90_TMA_STORE_IM2COLES2A_NSA_17SM90_U32x4_STSM_NENSA_39AutoVectorizingCopyWithAssumedAlignmentILi128EEEEEEvvEEEEvNT_6ParamsE,"ax",@progbits
	.align	128
.text._ZN7cutlass13device_kernelINS_4conv6kernel13ConvUniversalINS1_16ConvProblemShapeILNS1_8OperatorE1ELi3EEENS1_10collective14CollectiveConvINS1_47MainloopSm100TmaUmmaWarpSpecializedImplicitGemmILS5_1ELi8ELi3ELi1ELi2EN4cute5tupleIJNSA_1CILi1EEESD_SD_EEEEENSB_IJNSC_ILi64EEENSC_ILi128EEENSB_IJSG_EEEEEENS_10bfloat16_tESK_NSA_8TiledMMAINSA_8MMA_AtomIJNSA_20SM100_MMA_F16BF16_SSISK_SK_fLi64ELi128ELNSA_4UMMA5MajorE0ELSP_1ELNSO_7ScaleInE0ELSQ_0EEEEEENSA_6LayoutISE_NSB_IJNSC_ILi0EEESU_SU_EEEEENSB_IJNSA_10UnderscoreESX_SX_EEEEENS7_6detail27Sm100ImplicitGemmTileTraitsINSA_20SM90_TMA_LOAD_IM2COLENSA_14ComposedLayoutINSA_7SwizzleILi3ELi4ELi3EEENSA_18smem_ptr_flag_bitsILi16EEENST_INSB_IJNSC_ILi8EEESG_EEENSB_IJSG_SD_EEEEEEEvEENS11_INSA_13SM90_TMA_LOADENS13_IS15_S17_NST_INSB_IJSG_S18_EEENSB_IJSD_SG_EEEEEEEvEEEENS_8epilogue10collective18CollectiveEpilogueINS1L_23Sm100TmaWarpSpecializedILi4ELi2ELi16ELb1ELb0EEEJSJ_NSB_IJNST_ISG_SD_EENST_INSC_ILi32EEESD_EEEEESK_NSB_IJNSB_IJllllEEESD_SU_EEESK_S1V_NS1L_6fusion15FusionCallbacksIS1P_NS1W_17LinearCombinationISK_fSK_fLNS_15FloatRoundStyleE2EEESJ_S1T_JEEENSA_5SM1004TMEM4LOAD26SM100_TMEM_LOAD_16dp256b4xES12_NS13_INS14_ILi2ELi4ELi3EEES17_NST_INSB_IJS18_S1R_EEENSB_IJS1R_SD_EEEEEEENSA_17SM75_U32x4_LDSM_NENSA_21SM90_TMA_STORE_IM2COLES2A_NSA_17SM90_U32x4_STSM_NENSA_39AutoVectorizingCopyWithAssumedAlignmentILi128EEEEEEvvEEEEvNT_6ParamsE:
        .type           _ZN7cutlass13device_kernelINS_4conv6kernel13ConvUniversalINS1_16ConvProblemShapeILNS1_8OperatorE1ELi3EEENS1_10collective14CollectiveConvINS1_47MainloopSm100TmaUmmaWarpSpecializedImplicitGemmILS5_1ELi8ELi3ELi1ELi2EN4cute5tupleIJNSA_1CILi1EEESD_SD_EEEEENSB_IJNSC_ILi64EEENSC_ILi128EEENSB_IJSG_EEEEEENS_10bfloat16_tESK_NSA_8TiledMMAINSA_8MMA_AtomIJNSA_20SM100_MMA_F16BF16_SSISK_SK_fLi64ELi128ELNSA_4UMMA5MajorE0ELSP_1ELNSO_7ScaleInE0ELSQ_0EEEEEENSA_6LayoutISE_NSB_IJNSC_ILi0EEESU_SU_EEEEENSB_IJNSA_10UnderscoreESX_SX_EEEEENS7_6detail27Sm100ImplicitGemmTileTraitsINSA_20SM90_TMA_LOAD_IM2COLENSA_14ComposedLayoutINSA_7SwizzleILi3ELi4ELi3EEENSA_18smem_ptr_flag_bitsILi16EEENST_INSB_IJNSC_ILi8EEESG_EEENSB_IJSG_SD_EEEEEEEvEENS11_INSA_13SM90_TMA_LOADENS13_IS15_S17_NST_INSB_IJSG_S18_EEENSB_IJSD_SG_EEEEEEEvEEEENS_8epilogue10collective18CollectiveEpilogueINS1L_23Sm100TmaWarpSpecializedILi4ELi2ELi16ELb1ELb0EEEJSJ_NSB_IJNST_ISG_SD_EENST_INSC_ILi32EEESD_EEEEESK_NSB_IJNSB_IJllllEEESD_SU_EEESK_S1V_NS1L_6fusion15FusionCallbacksIS1P_NS1W_17LinearCombinationISK_fSK_fLNS_15FloatRoundStyleE2EEESJ_S1T_JEEENSA_5SM1004TMEM4LOAD26SM100_TMEM_LOAD_16dp256b4xES12_NS13_INS14_ILi2ELi4ELi3EEES17_NST_INSB_IJS18_S1R_EEENSB_IJS1R_SD_EEEEEEENSA_17SM75_U32x4_LDSM_NENSA_21SM90_TMA_STORE_IM2COLES2A_NSA_17SM90_U32x4_STSM_NENSA_39AutoVectorizingCopyWithAssumedAlignmentILi128EEEEEEvvEEEEvNT_6ParamsE,@function
        .size           _ZN7cutlass13device_kernelINS_4conv6kernel13ConvUniversalINS1_16ConvProblemShapeILNS1_8OperatorE1ELi3EEENS1_10collective14CollectiveConvINS1_47MainloopSm100TmaUmmaWarpSpecializedImplicitGemmILS5_1ELi8ELi3ELi1ELi2EN4cute5tupleIJNSA_1CILi1EEESD_SD_EEEEENSB_IJNSC_ILi64EEENSC_ILi128EEENSB_IJSG_EEEEEENS_10bfloat16_tESK_NSA_8TiledMMAINSA_8MMA_AtomIJNSA_20SM100_MMA_F16BF16_SSISK_SK_fLi64ELi128ELNSA_4UMMA5MajorE0ELSP_1ELNSO_7ScaleInE0ELSQ_0EEEEEENSA_6LayoutISE_NSB_IJNSC_ILi0EEESU_SU_EEEEENSB_IJNSA_10UnderscoreESX_SX_EEEEENS7_6detail27Sm100ImplicitGemmTileTraitsINSA_20SM90_TMA_LOAD_IM2COLENSA_14ComposedLayoutINSA_7SwizzleILi3ELi4ELi3EEENSA_18smem_ptr_flag_bitsILi16EEENST_INSB_IJNSC_ILi8EEESG_EEENSB_IJSG_SD_EEEEEEEvEENS11_INSA_13SM90_TMA_LOADENS13_IS15_S17_NST_INSB_IJSG_S18_EEENSB_IJSD_SG_EEEEEEEvEEEENS_8epilogue10collective18CollectiveEpilogueINS1L_23Sm100TmaWarpSpecializedILi4ELi2ELi16ELb1ELb0EEEJSJ_NSB_IJNST_ISG_SD_EENST_INSC_ILi32EEESD_EEEEESK_NSB_IJNSB_IJllllEEESD_SU_EEESK_S1V_NS1L_6fusion15FusionCallbacksIS1P_NS1W_17LinearCombinationISK_fSK_fLNS_15FloatRoundStyleE2EEESJ_S1T_JEEENSA_5SM1004TMEM4LOAD26SM100_TMEM_LOAD_16dp256b4xES12_NS13_INS14_ILi2ELi4ELi3EEES17_NST_INSB_IJS18_S1R_EEENSB_IJS1R_SD_EEEEEEENSA_17SM75_U32x4_LDSM_NENSA_21SM90_TMA_STORE_IM2COLES2A_NSA_17SM90_U32x4_STSM_NENSA_39AutoVectorizingCopyWithAssumedAlignmentILi128EEEEEEvvEEEEvNT_6ParamsE,(.L_x_178 - _ZN7cutlass13device_kernelINS_4conv6kernel13ConvUniversalINS1_16ConvProblemShapeILNS1_8OperatorE1ELi3EEENS1_10collective14CollectiveConvINS1_47MainloopSm100TmaUmmaWarpSpecializedImplicitGemmILS5_1ELi8ELi3ELi1ELi2EN4cute5tupleIJNSA_1CILi1EEESD_SD_EEEEENSB_IJNSC_ILi64EEENSC_ILi128EEENSB_IJSG_EEEEEENS_10bfloat16_tESK_NSA_8TiledMMAINSA_8MMA_AtomIJNSA_20SM100_MMA_F16BF16_SSISK_SK_fLi64ELi128ELNSA_4UMMA5MajorE0ELSP_1ELNSO_7ScaleInE0ELSQ_0EEEEEENSA_6LayoutISE_NSB_IJNSC_ILi0EEESU_SU_EEEEENSB_IJNSA_10UnderscoreESX_SX_EEEEENS7_6detail27Sm100ImplicitGemmTileTraitsINSA_20SM90_TMA_LOAD_IM2COLENSA_14ComposedLayoutINSA_7SwizzleILi3ELi4ELi3EEENSA_18smem_ptr_flag_bitsILi16EEENST_INSB_IJNSC_ILi8EEESG_EEENSB_IJSG_SD_EEEEEEEvEENS11_INSA_13SM90_TMA_LOADENS13_IS15_S17_NST_INSB_IJSG_S18_EEENSB_IJSD_SG_EEEEEEEvEEEENS_8epilogue10collective18CollectiveEpilogueINS1L_23Sm100TmaWarpSpecializedILi4ELi2ELi16ELb1ELb0EEEJSJ_NSB_IJNST_ISG_SD_EENST_INSC_ILi32EEESD_EEEEESK_NSB_IJNSB_IJllllEEESD_SU_EEESK_S1V_NS1L_6fusion15FusionCallbacksIS1P_NS1W_17LinearCombinationISK_fSK_fLNS_15FloatRoundStyleE2EEESJ_S1T_JEEENSA_5SM1004TMEM4LOAD26SM100_TMEM_LOAD_16dp256b4xES12_NS13_INS14_ILi2ELi4ELi3EEES17_NST_INSB_IJS18_S1R_EEENSB_IJS1R_SD_EEEEEEENSA_17SM75_U32x4_LDSM_NENSA_21SM90_TMA_STORE_IM2COLES2A_NSA_17SM90_U32x4_STSM_NENSA_39AutoVectorizingCopyWithAssumedAlignmentILi128EEEEEEvvEEEEvNT_6ParamsE)
        .other          _ZN7cutlass13device_kernelINS_4conv6kernel13ConvUniversalINS1_16ConvProblemShapeILNS1_8OperatorE1ELi3EEENS1_10collective14CollectiveConvINS1_47MainloopSm100TmaUmmaWarpSpecializedImplicitGemmILS5_1ELi8ELi3ELi1ELi2EN4cute5tupleIJNSA_1CILi1EEESD_SD_EEEEENSB_IJNSC_ILi64EEENSC_ILi128EEENSB_IJSG_EEEEEENS_10bfloat16_tESK_NSA_8TiledMMAINSA_8MMA_AtomIJNSA_20SM100_MMA_F16BF16_SSISK_SK_fLi64ELi128ELNSA_4UMMA5MajorE0ELSP_1ELNSO_7ScaleInE0ELSQ_0EEEEEENSA_6LayoutISE_NSB_IJNSC_ILi0EEESU_SU_EEEEENSB_IJNSA_10UnderscoreESX_SX_EEEEENS7_6detail27Sm100ImplicitGemmTileTraitsINSA_20SM90_TMA_LOAD_IM2COLENSA_14ComposedLayoutINSA_7SwizzleILi3ELi4ELi3EEENSA_18smem_ptr_flag_bitsILi16EEENST_INSB_IJNSC_ILi8EEESG_EEENSB_IJSG_SD_EEEEEEEvEENS11_INSA_13SM90_TMA_LOADENS13_IS15_S17_NST_INSB_IJSG_S18_EEENSB_IJSD_SG_EEEEEEEvEEEENS_8epilogue10collective18CollectiveEpilogueINS1L_23Sm100TmaWarpSpecializedILi4ELi2ELi16ELb1ELb0EEEJSJ_NSB_IJNST_ISG_SD_EENST_INSC_ILi32EEESD_EEEEESK_NSB_IJNSB_IJllllEEESD_SU_EEESK_S1V_NS1L_6fusion15FusionCallbacksIS1P_NS1W_17LinearCombinationISK_fSK_fLNS_15FloatRoundStyleE2EEESJ_S1T_JEEENSA_5SM1004TMEM4LOAD26SM100_TMEM_LOAD_16dp256b4xES12_NS13_INS14_ILi2ELi4ELi3EEES17_NST_INSB_IJS18_S1R_EEENSB_IJS1R_SD_EEEEEEENSA_17SM75_U32x4_LDSM_NENSA_21SM90_TMA_STORE_IM2COLES2A_NSA_17SM90_U32x4_STSM_NENSA_39AutoVectorizingCopyWithAssumedAlignmentILi128EEEEEEvvEEEEvNT_6ParamsE,@"STO_CUDA_ENTRY STV_DEFAULT"
_ZN7cutlass13device_kernelINS_4conv6kernel13ConvUniversalINS1_16ConvProblemShapeILNS1_8OperatorE1ELi3EEENS1_10collective14CollectiveConvINS1_47MainloopSm100TmaUmmaWarpSpecializedImplicitGemmILS5_1ELi8ELi3ELi1ELi2EN4cute5tupleIJNSA_1CILi1EEESD_SD_EEEEENSB_IJNSC_ILi64EEENSC_ILi128EEENSB_IJSG_EEEEEENS_10bfloat16_tESK_NSA_8TiledMMAINSA_8MMA_AtomIJNSA_20SM100_MMA_F16BF16_SSISK_SK_fLi64ELi128ELNSA_4UMMA5MajorE0ELSP_1ELNSO_7ScaleInE0ELSQ_0EEEEEENSA_6LayoutISE_NSB_IJNSC_ILi0EEESU_SU_EEEEENSB_IJNSA_10UnderscoreESX_SX_EEEEENS7_6detail27Sm100ImplicitGemmTileTraitsINSA_20SM90_TMA_LOAD_IM2COLENSA_14ComposedLayoutINSA_7SwizzleILi3ELi4ELi3EEENSA_18smem_ptr_flag_bitsILi16EEENST_INSB_IJNSC_ILi8EEESG_EEENSB_IJSG_SD_EEEEEEEvEENS11_INSA_13SM90_TMA_LOADENS13_IS15_S17_NST_INSB_IJSG_S18_EEENSB_IJSD_SG_EEEEEEEvEEEENS_8epilogue10collective18CollectiveEpilogueINS1L_23Sm100TmaWarpSpecializedILi4ELi2ELi16ELb1ELb0EEEJSJ_NSB_IJNST_ISG_SD_EENST_INSC_ILi32EEESD_EEEEESK_NSB_IJNSB_IJllllEEESD_SU_EEESK_S1V_NS1L_6fusion15FusionCallbacksIS1P_NS1W_17LinearCombinationISK_fSK_fLNS_15FloatRoundStyleE2EEESJ_S1T_JEEENSA_5SM1004TMEM4LOAD26SM100_TMEM_LOAD_16dp256b4xES12_NS13_INS14_ILi2ELi4ELi3EEES17_NST_INSB_IJS18_S1R_EEENSB_IJS1R_SD_EEEEEEENSA_17SM75_U32x4_LDSM_NENSA_21SM90_TMA_STORE_IM2COLES2A_NSA_17SM90_U32x4_STSM_NENSA_39AutoVectorizingCopyWithAssumedAlignmentILi128EEEEEEvvEEEEvNT_6ParamsE:
[----:B------:R-:W1:Y:S01]  /*0000*/  LDC R1, c[0x0][0x37c] ;  /* 0x0000df00ff017b82 */ /* 0x000e620000000800 */
[----:B------:R-:W2:Y:S01]  /*0010*/  S2R R50, SR_TID.X ;  /* 0x0000000000327919 */ /* 0x000ea20000002100 */
[----:B------:R-:W3:Y:S01]  /*0020*/  LDCU.64 UR8, c[0x0][0x990] ;  /* 0x00013200ff0877ac */ /* 0x000ee20008000a00 */
[----:B-1----:R-:W-:Y:S01]  /*0030*/  VIADD R1, R1, 0xfffffff8 ;  /* 0xfffffff801017836 */ /* 0x002fe20000000000 */
[----:B------:R-:W-:Y:S02]  /*0040*/  PRMT R51, RZ, 0x7610, R51 ;  /* 0x00007610ff337816 */ /* 0x000fe40000000033 */
[----:B------:R-:W-:Y:S01]  /*0050*/  ELECT P3, URZ, PT ;  /* 0x0000000000ff782f */ /* 0x000fe20003860000 */
[----:B---3--:R-:W-:-:S04]  /*0060*/  UISETP.NE.U32.AND UP0, UPT, UR8, URZ, UPT ;  /* 0x000000ff0800728c */ /* 0x008fc8000bf05070 */
[----:B------:R-:W-:Y:S01]  /*0070*/  UISETP.NE.AND.EX UP0, UPT, UR9, URZ, UPT, UP0 ;  /* 0x000000ff0900728c */ /* 0x000fe2000bf05300 */
[----:B--2---:R-:W-:-:S05]  /*0080*/  SHF.R.U32.HI R52, RZ, 0x5, R50 ;  /* 0x00000005ff347819 */ /* 0x004fca0000011632 */
[----:B------:R-:W1:Y:S02]  /*0090*/  SHFL.IDX PT, R0, R52, RZ, 0x1f ;  /* 0x00001fff34007589 */ /* 0x000e6400000e0000 */
[----:B-1----:R-:W-:Y:S01]  /*00a0*/  R2UR UR18, R0 ;  /* 0x00000000001272ca */ /* 0x002fe200000e0000 */
[----:B------:R-:W-:-:S14]  /*00b0*/  BRA.U UP0, `(.L_x_0) ;  /* 0x0000000100307547 */ /* 0x000fdc000b800000 */
[----:B------:R-:W1:Y:S02]  /*00c0*/  LDCU.64 UR4, c[0x0][0x988] ;  /* 0x00013100ff0477ac */ /* 0x000e640008000a00 */
[----:B-1----:R-:W-:-:S04]  /*00d0*/  UISETP.NE.U32.AND UP0, UPT, UR4, URZ, UPT ;  /* 0x000000ff0400728c */ /* 0x002fc8000bf05070 */
[----:B------:R-:W-:-:S09]  /*00e0*/  UISETP.NE.AND.EX UP0, UPT, UR5, URZ, UPT, UP0 ;  /* 0x000000ff0500728c */ /* 0x000fd2000bf05300 */
[----:B------:R-:W-:Y:S05]  /*00f0*/  BRA.U !UP0, `(.L_x_1) ;  /* 0x0000000108147547 */ /* 0x000fea000b800000 */
[----:B------:R-:W1:Y:S01]  /*0100*/  LDC.64 R2, c[0x0][0x988] ;  /* 0x00026200ff027b82 */ /* 0x000e620000000a00 */
[----:B------:R-:W1:Y:S02]  /*0110*/  LDCU.64 UR4, c[0x0][0x358] ;  /* 0x00006b00ff0477ac */ /* 0x000e640008000a00 */
[----:B-1----:R1:W5:Y:S01]  /*0120*/  LDG.E R27, desc[UR4][R2.64] ;  /* 0x00000004021b7981 */ /* 0x002362000c1e1900 */
[----:B------:R-:W-:Y:S01]  /*0130*/  HFMA2 R51, -RZ, RZ, 0, 5.9604644775390625e-08 ;  /* 0x00000001ff337431 */ /* 0x000fe200000001ff */
[----:B------:R-:W-:Y:S05]  /*0140*/  BRA `(.L_x_0) ;  /* 0x00000000000c7947 */ /* 0x000fea0003800000 */
.L_x_1:
[----:B------:R-:W1:Y:S01]  /*0150*/  LDCU UR4, c[0x0][0x980] ;  /* 0x00013000ff0477ac */ /* 0x000e620008000800 */
[----:B------:R-:W-:Y:S01]  /*0160*/  HFMA2 R51, -RZ, RZ, 0, 5.9604644775390625e-08 ;  /* 0x00000001ff337431 */ /* 0x000fe200000001ff */
[----:B-1----:R-:W-:-:S07]  /*0170*/  MOV R27, UR4 ;  /* 0x00000004001b7c02 */ /* 0x002fce0008000f00 */
.L_x_0:
[----:B------:R-:W2:Y:S02]  /*0180*/  LDCU.64 UR4, c[0x0][0x9b0] ;  /* 0x00013600ff0477ac */ /* 0x000ea40008000a00 */
[----:B--2---:R-:W-:-:S04]  /*0190*/  UISETP.NE.U32.AND UP0, UPT, UR4, URZ, UPT ;  /* 0x000000ff0400728c */ /* 0x004fc8000bf05070 */
[----:B------:R-:W-:-:S09]  /*01a0*/  UISETP.NE.AND.EX UP0, UPT, UR5, URZ, UPT, UP0 ;  /* 0x000000ff0500728c */ /* 0x000fd2000bf05300 */
[----:B------:R-:W-:Y:S05]  /*01b0*/  BRA.U UP0, `(.L_x_2) ;  /* 0x0000000100287547 */ /* 0x000fea000b800000 */
[----:B------:R-:W2:Y:S02]  /*01c0*/  LDCU.64 UR4, c[0x0][0x9a8] ;  /* 0x00013500ff0477ac */ /* 0x000ea40008000a00 */
[----:B--2---:R-:W-:-:S04]  /*01d0*/  UISETP.NE.U32.AND UP0, UPT, UR4, URZ, UPT ;  /* 0x000000ff0400728c */ /* 0x004fc8000bf05070 */
[----:B------:R-:W-:-:S09]  /*01e0*/  UISETP.NE.AND.EX UP0, UPT, UR5, URZ, UPT, UP0 ;  /* 0x000000ff0500728c */ /* 0x000fd2000bf05300 */
[----:B------:R-:W-:Y:S05]  /*01f0*/  BRA.U !UP0, `(.L_x_3) ;  /* 0x0000000108107547 */ /* 0x000fea000b800000 */
[----:B------:R-:W2:Y:S01]  /*0200*/  LDC.64 R24, c[0x0][0x9a8] ;  /* 0x00026a00ff187b82 */ /* 0x000ea20000000a00 */
[----:B------:R-:W2:Y:S02]  /*0210*/  LDCU.64 UR4, c[0x0][0x358] ;  /* 0x00006b00ff0477ac */ /* 0x000ea40008000a00 */
[----:B--2---:R2:W5:Y:S01]  /*0220*/  LDG.E R24, desc[UR4][R24.64] ;  /* 0x0000000418187981 */ /* 0x004562000c1e1900 */
[----:B------:R-:W-:Y:S05]  /*0230*/  BRA `(.L_x_2) ;  /* 0x0000000000087947 */ /* 0x000fea0003800000 */
.L_x_3:
[----:B------:R-:W2:Y:S02]  /*0240*/  LDCU UR4, c[0x0][0x9a0] ;  /* 0x00013400ff0477ac */ /* 0x000ea40008000800 */
[----:B--2---:R-:W-:Y:S02]  /*0250*/  MOV R24, UR4 ;  /* 0x0000000400187c02 */ /* 0x004fe40008000f00 */
.L_x_2:
[----:B------:R-:W-:Y:S01]  /*0260*/  IMAD.U32 R0, RZ, RZ, UR18 ;  /* 0x00000012ff007e24 */ /* 0x000fe2000f8e00ff */
[----:B------:R-:W-:Y:S04]  /*0270*/  BSSY.RECONVERGENT B0, `(.L_x_4) ;  /* 0x000000c000007945 */ /* 0x000fe80003800200 */
[C---:B------:R-:W-:Y:S02]  /*0280*/  ISETP.NE.OR P1, PT, R0.reuse, 0x1, !P3 ;  /* 0x000000010000780c */ /* 0x040fe40005f25670 */
[----:B------:R-:W-:-:S11]  /*0290*/  ISETP.NE.OR P0, PT, R0, 0x3, !P3 ;  /* 0x000000030000780c */ /* 0x000fd60005f05670 */
[----:B------:R-:W-:Y:S05]  /*02a0*/  @P1 BRA `(.L_x_5) ;  /* 0x0000000000201947 */ /* 0x000fea0003800000 */
[----:B------:R-:W3:Y:S02]  /*02b0*/  LDCU.64 UR4, c[0x0][0x348] ;  /* 0x00006900ff0477ac */ /* 0x000ee40008000a00 */
[----:B---3--:R-:W-:Y:S02]  /*02c0*/  UIADD3 UR6, UP1, UPT, UR4, 0x80, URZ ;  /* 0x0000008004067890 */ /* 0x008fe4000ff3e0ff */
[----:B------:R-:W-:Y:S02]  /*02d0*/  UIADD3 UR4, UP0, UPT, UR4, 0x200, URZ ;  /* 0x0000020004047890 */ /* 0x000fe4000ff1e0ff */
[----:B------:R-:W-:Y:S02]  /*02e0*/  UIADD3.X UR7, UPT, UPT, URZ, UR5, URZ, UP1, !UPT ;  /* 0x00000005ff077290 */ /* 0x000fe40008ffe4ff */
[----:B------:R-:W-:-:S07]  /*02f0*/  UIADD3.X UR5, UPT, UPT, URZ, UR5, URZ, UP0, !UPT ;  /* 0x00000005ff057290 */ /* 0x000fce00087fe4ff */
[----:B------:R3:W-:Y:S02]  /*0300*/  UTMACCTL.PF [UR6] ;  /* 0x00000000060079b9 */ /* 0x0007e40008040000 */
[----:B------:R3:W-:Y:S02]  /*0310*/  UTMACCTL.PF [UR4] ;  /* 0x00000000040079b9 */ /* 0x0007e40008040000 */
[----:B---3--:R-:W-:Y:S01]  /*0320*/  NOP ;  /* 0x0000000000007918 */ /* 0x008fe20000000000 */
.L_x_5:
[----:B------:R-:W-:Y:S05]  /*0330*/  BSYNC.RECONVERGENT B0 ;  /* 0x0000000000007941 */ /* 0x000fea0003800200 */
.L_x_4:
[----:B------:R-:W-:Y:S04]  /*0340*/  BSSY.RECONVERGENT B0, `(.L_x_6) ;  /* 0x000000a000007945 */ /* 0x000fe80003800200 */
        /* <DEDUP_REMOVED lines=9> */
.L_x_7:
[----:B------:R-:W-:Y:S05]  /*03e0*/  BSYNC.RECONVERGENT B0 ;  /* 0x0000000000007941 */ /* 0x000fea0003800200 */
.L_x_6:
[----:B------:R-:W3:Y:S01]  /*03f0*/  LDCU.64 UR4, c[0x0][0x988] ;  /* 0x00013100ff0477ac */ /* 0x000ee20008000a00 */
[----:B------:R-:W-:Y:S02]  /*0400*/  UISETP.EQ.U32.AND UP2, UPT, UR8, URZ, UPT ;  /* 0x000000ff0800728c */ /* 0x000fe4000bf42070 */
[----:B------:R-:W-:Y:S02]  /*0410*/  UPLOP3.LUT UP3, UPT, UPT, UPT, UPT, 0x80, 0x8 ;  /* 0x000000000008789c */ /* 0x000fe40003f6f070 */
[----:B---3--:R-:W-:-:S04]  /*0420*/  UISETP.NE.U32.AND UP0, UPT, UR4, URZ, UPT ;  /* 0x000000ff0400728c */ /* 0x008fc8000bf05070 */
[----:B------:R-:W-:-:S04]  /*0430*/  UISETP.NE.AND.EX UP1, UPT, UR5, URZ, UPT, UP0 ;  /* 0x000000ff0500728c */ /* 0x000fc8000bf25300 */
[----:B------:R-:W-:-:S04]  /*0440*/  UISETP.EQ.OR.EX UP4, UPT, UR9, URZ, !UP1, UP2 ;  /* 0x000000ff0900728c */ /* 0x000fc8000cf82720 */
[----:B------:R-:W-:-:S06]  /*0450*/  UP2UR UR4, UPR, URZ, 0x10 ;  /* 0x00000010ff047883 */ /* 0x000fcc0008000000 */
[----:B------:R-:W-:Y:S01]  /*0460*/  MOV R59, UR4 ;  /* 0x00000004003b7c02 */ /* 0x000fe20008000f00 */
[----:B------:R-:W-:Y:S06]  /*0470*/  BRA.U !UP4, `(.L_x_8) ;  /* 0x000000010c207547 */ /* 0x000fec000b800000 */
[----:B------:R-:W-:Y:S01]  /*0480*/  UISETP.NE.U32.AND UP2, UPT, UR8, URZ, UPT ;  /* 0x000000ff0800728c */ /* 0x000fe2000bf45070 */
[----:B-----5:R-:W-:Y:S01]  /*0490*/  FSETP.NEU.AND P0, PT, R27, RZ, PT ;  /* 0x000000ff1b00720b */ /* 0x020fe20003f0d000 */
[----:B------:R-:W-:Y:S02]  /*04a0*/  USEL UR4, URZ, 0xffffffff, UP1 ;  /* 0xffffffffff047887 */ /* 0x000fe40008800000 */
[----:B------:R-:W-:-:S10]  /*04b0*/  UISETP.NE.AND.EX UP2, UPT, UR9, URZ, UPT, UP2 ;  /* 0x000000ff0900728c */ /* 0x000fd4000bf45320 */
[----:B------:R-:W-:Y:S01]  /*04c0*/  VOTEU.ANY UP0, P0 ;  /* 0x0000000000ff7886 */ /* 0x000fe20000000100 */
[----:B------:R-:W-:-:S04]  /*04d0*/  @!UP2 USEL UR4, URZ, 0xffffffff, UP0 ;  /* 0xffffffffff04a887 */ /* 0x000fc80008000000 */
[----:B------:R-:W-:-:S04]  /*04e0*/  ULOP3.LUT UR4, UR4, 0x1, URZ, 0xc0, !UPT ;  /* 0x0000000104047892 */ /* 0x000fc8000f8ec0ff */
[----:B------:R-:W-:-:S11]  /*04f0*/  UISETP.NE.U32.AND UP3, UPT, UR4, 0x1, UPT ;  /* 0x000000010400788c */ /* 0x000fd6000bf65070 */
.L_x_8:
[----:B-1----:R-:W1:Y:S01]  /*0500*/  SHFL.IDX PT, R2, R52, RZ, 0x1f ;  /* 0x00001fff34027589 */ /* 0x002e6200000e0000 */
[----:B------:R-:W-:-:S04]  /*0510*/  UISETP.NE.AND UP0, UPT, UR18, 0x2, UPT ;  /* 0x000000021200788c */ /* 0x000fc8000bf05270 */
[----:B------:R-:W-:Y:S01]  /*0520*/  USEL UR56, URZ, 0x1, UP0 ;  /* 0x00000001ff387887 */ /* 0x000fe20008000000 */
[----:B-1----:R-:W-:-:S13]  /*0530*/  ISETP.NE.AND P0, PT, R2, RZ, PT ;  /* 0x000000ff0200720c */ /* 0x002fda0003f05270 */
[----:B------:R-:W-:Y:S05]  /*0540*/  @P0 BRA `(.L_x_9) ;  /* 0x0000000000680947 */ /* 0x000fea0003800000 */
[----:B------:R-:W1:Y:S01]  /*0550*/  S2UR UR4, SR_CgaCtaId ;  /* 0x00000000000479c3 */ /* 0x000e620000008800 */
[----:B------:R-:W-:Y:S01]  /*0560*/  UMOV UR5, 0x400 ;  /* 0x0000040000057882 */ /* 0x000fe20000000000 */
[----:B------:R-:W-:Y:S01]  /*0570*/  UMOV UR6, 0x1 ;  /* 0x0000000100067882 */ /* 0x000fe20000000000 */
[----:B------:R-:W-:Y:S01]  /*0580*/  ELECT P0, URZ, PT ;  /* 0x0000000000ff782f */ /* 0x000fe20003800000 */
[----:B------:R-:W-:-:S04]  /*0590*/  UIADD3 UR6, UPT, UPT, -UR6, 0x100000, URZ ;  /* 0x0010000006067890 */ /* 0x000fc8000fffe1ff */
[----:B------:R-:W-:Y:S02]  /*05a0*/  USHF.L.U32 UR7, UR6, 0xb, URZ ;  /* 0x0000000b06077899 */ /* 0x000fe400080006ff */
[----:B------:R-:W-:Y:S02]  /*05b0*/  USHF.L.U32 UR6, UR6, 0x1, URZ ;  /* 0x0000000106067899 */ /* 0x000fe400080006ff */
[----:B-1----:R-:W-:Y:S01]  /*05c0*/  ULEA UR4, UR4, UR5, 0x18 ;  /* 0x0000000504047291 */ /* 0x002fe2000f8ec0ff */
[----:B------:R-:W1:Y:S11]  /*05d0*/  FENCE.VIEW.ASYNC.S ;  /* 0x00000000000073c6 */ /* 0x000e760000000000 */
[----:B-1----:R1:W3:Y:S01]  /*05e0*/  SYNCS.EXCH.64 URZ, [UR4], UR6 ;  /* 0x0000000604ff75b2 */ /* 0x0022e20008000100 */
[----:B------:R1:W4:Y:S01]  /*05f0*/  SYNCS.EXCH.64 URZ, [UR4+0x40], UR6 ;  /* 0x0000400604ff75b2 */ /* 0x0003220008000100 */
[----:B------:R1:W1:Y:S01]  /*0600*/  SYNCS.EXCH.64 URZ, [UR4+0x8], UR6 ;  /* 0x0000080604ff75b2 */ /* 0x0002620008000100 */
        /* <DEDUP_REMOVED lines=13> */
[----:B------:R-:W-:Y:S01]  /*06e0*/  NOP ;  /* 0x0000000000007918 */ /* 0x000fe20000000000 */
.L_x_9:
[----:B------:R-:W2:Y:S01]  /*06f0*/  SHFL.IDX PT, R2, R52, RZ, 0x1f ;  /* 0x00001fff34027589 */ /* 0x000ea200000e0000 */
[----:B------:R-:W-:Y:S01]  /*0700*/  NOP ;  /* 0x0000000000007918 */ /* 0x000fe20000000000 */
[----:B--2---:R-:W-:-:S13]  /*0710*/  ISETP.NE.AND P0, PT, R2, 0x1, PT ;  /* 0x000000010200780c */ /* 0x004fda0003f05270 */
[----:B------:R-:W-:Y:S05]  /*0720*/  @P0 BRA `(.L_x_10) ;  /* 0x0000000000580947 */ /* 0x000fea0003800000 */
[----:B-1----:R-:W1:Y:S01]  /*0730*/  S2UR UR4, SR_CgaCtaId ;  /* 0x00000000000479c3 */ /* 0x002e620000008800 */
[----:B------:R-:W-:Y:S01]  /*0740*/  UMOV UR5, 0x400 ;  /* 0x0000040000057882 */ /* 0x000fe20000000000 */
[----:B------:R-:W-:Y:S01]  /*0750*/  UMOV UR8, 0x20 ;  /* 0x0000002000087882 */ /* 0x000fe20000000000 */
[----:B------:R-:W-:Y:S01]  /*0760*/  UMOV UR6, 0x80 ;  /* 0x0000008000067882 */ /* 0x000fe20000000000 */
[----:B------:R-:W-:-:S04]  /*0770*/  UIADD3 UR8, UPT, UPT, -UR8, 0x100000, URZ ;  /* 0x0010000008087890 */ /* 0x000fc8000fffe1ff */
[----:B------:R-:W-:Y:S02]  /*0780*/  USHF.L.U32 UR9, UR8, 0xb, URZ ;  /* 0x0000000b08097899 */ /* 0x000fe400080006ff */
[----:B------:R-:W-:Y:S02]  /*0790*/  USHF.L.U32 UR8, UR8, 0x1, URZ ;  /* 0x0000000108087899 */ /* 0x000fe400080006ff */
[----:B------:R-:W-:-:S04]  /*07a0*/  UIADD3 UR6, UPT, UPT, -UR6, 0x100000, URZ ;  /* 0x0010000006067890 */ /* 0x000fc8000fffe1ff */
[----:B------:R-:W-:Y:S02]  /*07b0*/  USHF.L.U32 UR7, UR6, 0xb, URZ ;  /* 0x0000000b06077899 */ /* 0x000fe400080006ff */
[----:B------:R-:W-:Y:S01]  /*07c0*/  USHF.L.U32 UR6, UR6, 0x1, URZ ;  /* 0x0000000106067899 */ /* 0x000fe200080006ff */
[----:B------:R-:W-:Y:S01]  /*07d0*/  ELECT P0, URZ, PT ;  /* 0x0000000000ff782f */ /* 0x000fe20003800000 */
[----:B-1----:R-:W-:Y:S01]  /*07e0*/  ULEA UR4, UR4, UR5, 0x18 ;  /* 0x0000000504047291 */ /* 0x002fe2000f8ec0ff */
[----:B------:R-:W1:Y:S11]  /*07f0*/  FENCE.VIEW.ASYNC.S ;  /* 0x00000000000073c6 */ /* 0x000e760000000000 */
[----:B-1----:R2:W1:Y:S01]  /*0800*/  SYNCS.EXCH.64 URZ, [UR4+0x80], UR8 ;  /* 0x0000800804ff75b2 */ /* 0x0024620008000100 */
[----:B------:R2:W1:Y:S01]  /*0810*/  SYNCS.EXCH.64 URZ, [UR4+0xa0], UR6 ;  /* 0x0000a00604ff75b2 */ /* 0x0004620008000100 */
[----:B------:R2:W1:Y:S01]  /*0820*/  SYNCS.EXCH.64 URZ, [UR4+0x88], UR8 ;  /* 0x0000880804ff75b2 */ /* 0x0004620008000100 */
[----:B------:R2:W1:Y:S01]  /*0830*/  SYNCS.EXCH.64 URZ, [UR4+0xa8], UR6 ;  /* 0x0000a80604ff75b2 */ /* 0x0004620008000100 */
[----:B------:R2:W1:Y:S01]  /*0840*/  SYNCS.EXCH.64 URZ, [UR4+0x90], UR8 ;  /* 0x0000900804ff75b2 */ /* 0x0004620008000100 */
[----:B------:R2:W1:Y:S01]  /*0850*/  SYNCS.EXCH.64 URZ, [UR4+0xb0], UR6 ;  /* 0x0000b00604ff75b2 */ /* 0x0004620008000100 */
[----:B------:R2:W1:Y:S01]  /*0860*/  SYNCS.EXCH.64 URZ, [UR4+0x98], UR8 ;  /* 0x0000980804ff75b2 */ /* 0x0004620008000100 */
[----:B------:R2:W1:Y:S02]  /*0870*/  SYNCS.EXCH.64 URZ, [UR4+0xb8], UR6 ;  /* 0x0000b80604ff75b2 */ /* 0x0004640008000100 */
[----:B--2---:R-:W-:Y:S01]  /*0880*/  NOP ;  /* 0x0000000000007918 */ /* 0x004fe20000000000 */
.L_x_10:
[----:B------:R-:W2:Y:S01]  /*0890*/  SHFL.IDX PT, R2, R52, RZ, 0x1f ;  /* 0x00001fff34027589 */ /* 0x000ea200000e0000 */
[----:B------:R-:W-:Y:S01]  /*08a0*/  NOP ;  /* 0x0000000000007918 */ /* 0x000fe20000000000 */
[----:B--2---:R-:W-:-:S13]  /*08b0*/  ISETP.NE.AND P0, PT, R2, 0x3, PT ;  /* 0x000000030200780c */ /* 0x004fda0003f05270 */
[----:B------:R-:W-:Y:S05]  /*08c0*/  @P0 BRA `(.L_x_11) ;  /* 0x0000000000300947 */ /* 0x000fea0003800000 */
[----:B-1----:R-:W1:Y:S01]  /*08d0*/  S2UR UR4, SR_CgaCtaId ;  /* 0x00000000000479c3 */ /* 0x002e620000008800 */
[----:B------:R-:W-:Y:S01]  /*08e0*/  UMOV UR6, 0x400 ;  /* 0x0000040000067882 */ /* 0x000fe20000000000 */
[----:B------:R-:W-:Y:S01]  /*08f0*/  UMOV UR5, 0x20 ;  /* 0x0000002000057882 */ /* 0x000fe20000000000 */
[----:B------:R-:W-:Y:S01]  /*0900*/  ELECT P0, URZ, PT ;  /* 0x0000000000ff782f */ /* 0x000fe20003800000 */
[----:B-1----:R-:W-:Y:S02]  /*0910*/  ULEA UR6, UR4, UR6, 0x18 ;  /* 0x0000000604067291 */ /* 0x002fe4000f8ec0ff */
[----:B------:R-:W-:-:S04]  /*0920*/  UIADD3 UR4, UPT, UPT, -UR5, 0x100000, URZ ;  /* 0x0010000005047890 */ /* 0x000fc8000fffe1ff */
[----:B------:R-:W-:Y:S02]  /*0930*/  USHF.L.U32 UR5, UR4, 0xb, URZ ;  /* 0x0000000b04057899 */ /* 0x000fe400080006ff */
[----:B------:R-:W-:Y:S01]  /*0940*/  USHF.L.U32 UR4, UR4, 0x1, URZ ;  /* 0x0000000104047899 */ /* 0x000fe200080006ff */
[----:B------:R-:W1:Y:S11]  /*0950*/  FENCE.VIEW.ASYNC.S ;  /* 0x00000000000073c6 */ /* 0x000e760000000000 */
[----:B-1----:R2:W1:Y:S01]  /*0960*/  SYNCS.EXCH.64 URZ, [UR6+0xc0], UR4 ;  /* 0x0000c00406ff75b2 */ /* 0x0024620008000100 */
[----:B------:R2:W1:Y:S02]  /*0970*/  SYNCS.EXCH.64 URZ, [UR6+0xc8], UR4 ;  /* 0x0000c80406ff75b2 */ /* 0x0004640008000100 */
[----:B--2---:R-:W-:Y:S01]  /*0980*/  NOP ;  /* 0x0000000000007918 */ /* 0x004fe20000000000 */
.L_x_11:
[----:B------:R-:W2:Y:S01]  /*0990*/  SHFL.IDX PT, R2, R52, RZ, 0x1f ;  /* 0x00001fff34027589 */ /* 0x000ea200000e0000 */
[----:B------:R-:W-:Y:S01]  /*09a0*/  NOP ;  /* 0x0000000000007918 */ /* 0x000fe20000000000 */
[----:B--2---:R-:W-:-:S13]  /*09b0*/  ISETP.NE.AND P0, PT, R2, 0x4, PT ;  /* 0x000000040200780c */ /* 0x004fda0003f05270 */
[----:B------:R-:W-:Y:S05]  /*09c0*/  @P0 BRA `(.L_x_12) ;  /* 0x0000000000440947 */ /* 0x000fea0003800000 */
[----:B-1----:R-:W1:Y:S01]  /*09d0*/  S2UR UR6, SR_CgaCtaId ;  /* 0x00000000000679c3 */ /* 0x002e620000008800 */
[----:B------:R-:W-:Y:S01]  /*09e0*/  UMOV UR4, 0x100 ;  /* 0x0000010000047882 */ /* 0x000fe20000000000 */
[----:B------:R-:W-:Y:S01]  /*09f0*/  UMOV UR5, 0x400 ;  /* 0x0000040000057882 */ /* 0x000fe20000000000 */
[----:B------:R-:W-:Y:S01]  /*0a00*/  USEL UR4, UR4, 0xe0, UP3 ;  /* 0x000000e004047887 */ /* 0x000fe20009800000 */
[----:B------:R-:W-:Y:S01]  /*0a10*/  UMOV UR8, 0x1 ;  /* 0x0000000100087882 */ /* 0x000fe20000000000 */
[----:B------:R-:W-:Y:S01]  /*0a20*/  ELECT P0, URZ, PT ;  /* 0x0000000000ff782f */ /* 0x000fe20003800000 */
[----:B------:R-:W-:-:S04]  /*0a30*/  UIADD3 UR8, UPT, UPT, -UR8, 0x100000, URZ ;  /* 0x0010000008087890 */ /* 0x000fc8000fffe1ff */
[----:B------:R-:W-:Y:S02]  /*0a40*/  USHF.L.U32 UR9, UR8, 0xb, URZ ;  /* 0x0000000b08097899 */ /* 0x000fe400080006ff */
[----:B------:R-:W-:Y:S02]  /*0a50*/  USHF.L.U32 UR8, UR8, 0x1, URZ ;  /* 0x0000000108087899 */ /* 0x000fe400080006ff */
[----:B-1----:R-:W-:Y:S02]  /*0a60*/  ULEA UR6, UR6, UR5, 0x18 ;  /* 0x0000000506067291 */ /* 0x002fe4000f8ec0ff */
[----:B------:R-:W-:-:S04]  /*0a70*/  UIADD3 UR4, UPT, UPT, -UR4, 0x100000, URZ ;  /* 0x0010000004047890 */ /* 0x000fc8000fffe1ff */
[----:B------:R-:W-:Y:S02]  /*0a80*/  USHF.L.U32 UR5, UR4, 0xb, URZ ;  /* 0x0000000b04057899 */ /* 0x000fe400080006ff */
[----:B------:R-:W-:Y:S01]  /*0a90*/  USHF.L.U32 UR4, UR4, 0x1, URZ ;  /* 0x0000000104047899 */ /* 0x000fe200080006ff */
[----:B------:R-:W1:Y:S03]  /*0aa0*/  FENCE.VIEW.ASYNC.S ;  /* 0x00000000000073c6 */ /* 0x000e660000000000 */
[----:B-1----:R2:W1:Y:S08]  /*0ab0*/  SYNCS.EXCH.64 URZ, [UR6+0xd0], UR8 ;  /* 0x0000d00806ff75b2 */ /* 0x0024700008000100 */
[----:B------:R2:W1:Y:S02]  /*0ac0*/  SYNCS.EXCH.64 URZ, [UR6+0xd8], UR4 ;  /* 0x0000d80406ff75b2 */ /* 0x0004640008000100 */
[----:B--2---:R-:W-:Y:S01]  /*0ad0*/  NOP ;  /* 0x0000000000007918 */ /* 0x004fe20000000000 */
.L_x_12:
[----:B------:R-:W2:Y:S01]  /*0ae0*/  SHFL.IDX PT, R2, R52, RZ, 0x1f ;  /* 0x00001fff34027589 */ /* 0x000ea200000e0000 */
[----:B------:R-:W1:Y:S01]  /*0af0*/  S2UR UR51, SR_CTAID.X ;  /* 0x00000000003379c3 */ /* 0x000e620000002500 */
[----:B------:R-:W-:-:S07]  /*0b00*/  NOP ;  /* 0x0000000000007918 */ /* 0x000fce0000000000 */
[----:B------:R-:W1:Y:S01]  /*0b10*/  S2UR UR24, SR_CTAID.Y ;  /* 0x00000000001879c3 */ /* 0x000e620000002600 */
[----:B--2---:R-:W-:-:S13]  /*0b20*/  ISETP.NE.AND P0, PT, R2, 0x5, PT ;  /* 0x000000050200780c */ /* 0x004fda0003f05270 */
[----:B-1----:R-:W-:Y:S05]  /*0b30*/  @P0 BRA `(.L_x_13) ;  /* 0x0000000000480947 */ /* 0x002fea0003800000 */
[----:B------:R-:W1:Y:S01]  /*0b40*/  S2UR UR4, SR_CgaCtaId ;  /* 0x00000000000479c3 */ /* 0x000e620000008800 */
        /* <DEDUP_REMOVED lines=12> */
[----:B-1----:R1:W2:Y:S01]  /*0c10*/  SYNCS.EXCH.64 URZ, [UR4+0xe0], UR8 ;  /* 0x0000e00804ff75b2 */ /* 0x0022a20008000100 */
[----:B------:R1:W1:Y:S01]  /*0c20*/  SYNCS.EXCH.64 URZ, [UR4+0xf0], UR6 ;  /* 0x0000f00604ff75b2 */ /* 0x0002620008000100 */
[----:B------:R1:W1:Y:S01]  /*0c30*/  SYNCS.EXCH.64 URZ, [UR4+0xe8], UR8 ;  /* 0x0000e80804ff75b2 */ /* 0x0002620008000100 */
[----:B------:R1:W1:Y:S01]  /*0c40*/  SYNCS.EXCH.64 URZ, [UR4+0xf8], UR6 ;  /* 0x0000f80604ff75b2 */ /* 0x0002620008000100 */
[----:B------:R-:W-:Y:S01]  /*0c50*/  NOP ;  /* 0x0000000000007918 */ /* 0x000fe20000000000 */
.L_x_13:
[----:B------:R-:W-:-:S05]  /*0c60*/  CS2R.32 R45, SR_CgaSize ;  /* 0x00000000002d7805 */ /* 0x000fca0000008a00 */
[----:B------:R-:W-:-:S05]  /*0c70*/  IMAD R45, R45, -0xa0, RZ ;  /* 0xffffff602d2d7824 */ /* 0x000fca00078e02ff */
[----:B------:R-:W-:-:S14]  /*0c80*/  R2UR UR5, R45 ;  /* 0x000000002d0572ca */ /* 0x000fdc00000e0000 */
[----:B------:R-:W3:Y:S01]  /*0c90*/  LDCU UR5, c[0x0][UR5+0x2b0] ;  /* 0x00005600050577ac */ /* 0x000ee20008000800 */
[----:B------:R-:W-:Y:S02]  /*0ca0*/  I2FP.F32.U32 R45, UR51 ;  /* 0x00000033002d7c45 */ /* 0x000fe40008201000 */
[----:B------:R-:W-:-:S05]  /*0cb0*/  CS2R.32 R3, SR_CgaSize ;  /* 0x0000000000037805 */ /* 0x000fca0000008a00 */
[----:B------:R-:W-:-:S06]  /*0cc0*/  IMAD R3, R3, -0xa0, RZ ;  /* 0xffffff6003037824 */ /* 0x000fcc00078e02ff */
[----:B------:R-:W4:Y:S01]  /*0cd0*/  LDC R3, c[0x0][R3+0x2a0] ;  /* 0x0000a80003037b82 */ /* 0x000f220000000800 */
[----:B------:R-:W-:Y:S02]  /*0ce0*/  I2FP.F32.U32 R44, UR24 ;  /* 0x00000018002c7c45 */ /* 0x000fe40008201000 */
[----:B------:R-:W-:-:S05]  /*0cf0*/  CS2R.32 R2, SR_CgaSize ;  /* 0x0000000000027805 */ /* 0x000fca0000008a00 */
[----:B------:R-:W-:-:S05]  /*0d00*/  IMAD R2, R2, -0xa0, RZ ;  /* 0xffffff6002027824 */ /* 0x000fca00078e02ff */
[----:B-1----:R-:W-:-:S14]  /*0d10*/  R2UR UR4, R2 ;  /* 0x00000000020472ca */ /* 0x002fdc00000e0000 */
[----:B------:R-:W1:Y:S01]  /*0d20*/  LDCU UR4, c[0x0][UR4+0x2b4] ;  /* 0x00005680040477ac */ /* 0x000e620008000800 */
[----:B------:R-:W-:Y:S01]  /*0d30*/  NOP ;  /* 0x0000000000007918 */ /* 0x000fe20000000000 */
[----:B------:R-:W2:Y:S01]  /*0d40*/  LDCU UR19, c[0x0][0xc24] ;  /* 0x00018480ff1377ac */ /* 0x000ea20008000800 */
[----:B------:R-:W-:-:S05]  /*0d50*/  CS2R.32 R2, SR_CgaSize ;  /* 0x0000000000027805 */ /* 0x000fca0000008a00 */
[----:B------:R-:W-:-:S06]  /*0d60*/  IMAD R2, R2, -0xa0, RZ ;  /* 0xffffff6002027824 */ /* 0x000fcc00078e02ff */
[----:B------:R-:W4:Y:S01]  /*0d70*/  LDC R2, c[0x0][R2+0x2a4] ;  /* 0x0000a90002027b82 */ /* 0x000f220000000800 */
[----:B---3--:R-:W-:-:S07]  /*0d80*/  FMUL R45, R45, UR5 ;  /* 0x000000052d2d7c20 */ /* 0x008fce0008400000 */
[----:B------:R-:W3:Y:S01]  /*0d90*/  S2UR UR52, SR_CTAID.Z ;  /* 0x00000000003479c3 */ /* 0x000ee20000002700 */
[----:B-1----:R-:W-:Y:S01]  /*0da0*/  FMUL R44, R44, UR4 ;  /* 0x000000042c2c7c20 */ /* 0x002fe20008400000 */
[----:B------:R-:W1:Y:S01]  /*0db0*/  F2I.U32.TRUNC.NTZ R45, R45 ;  /* 0x0000002d002d7305 */ /* 0x000e62000020f000 */
[----:B--2---:R-:W-:-:S07]  /*0dc0*/  UISETP.GE.AND UP0, UPT, UR19, 0x1, UPT ;  /* 0x000000011300788c */ /* 0x004fce000bf06270 */
[----:B------:R-:W2:Y:S01]  /*0dd0*/  F2I.U32.TRUNC.NTZ R44, R44 ;  /* 0x0000002c002c7305 */ /* 0x000ea2000020f000 */
[----:B-1----:R-:W-:-:S05]  /*0de0*/  IADD3 R45, PT, PT, -R45, RZ, RZ ;  /* 0x000000ff2d2d7210 */ /* 0x002fca0007ffe1ff */
[----:B----4-:R-:W-:Y:S01]  /*0df0*/  IMAD R45, R3, R45, UR51 ;  /* 0x00000033032d7e24 */ /* 0x010fe2000f8e022d */
[----:B--2---:R-:W-:-:S05]  /*0e00*/  IADD3 R44, PT, PT, -R44, RZ, RZ ;  /* 0x000000ff2c2c7210 */ /* 0x004fca0007ffe1ff */
[----:B------:R-:W-:Y:S01]  /*0e10*/  IMAD R44, R2, R44, UR24 ;  /* 0x00000018022c7e24 */ /* 0x000fe2000f8e022c */
[----:B------:R-:W-:Y:S06]  /*0e20*/  BAR.SYNC.DEFER_BLOCKING 0x0 ;  /* 0x0000000000007b1d */ /* 0x000fec0000010000 */
[----:B---3--:R-:W-:Y:S05]  /*0e30*/  BRA.U !UP0, `(.L_x_14) ;  /* 0x0000000108d47547 */ /* 0x008fea000b800000 */
[----:B------:R-:W1:Y:S01]  /*0e40*/  LDCU.128 UR20, c[0x0][0xc10] ;  /* 0x00018200ff1477ac */ /* 0x000e620008000c00 */
[----:B------:R-:W2:Y:S01]  /*0e50*/  LDCU UR6, c[0x0][0x370] ;  /* 0x00006e00ff0677ac */ /* 0x000ea20008000800 */
[----:B------:R-:W3:Y:S01]  /*0e60*/  LDCU UR4, c[0x0][0x374] ;  /* 0x00006e80ff0477ac */ /* 0x000ee20008000800 */
[----:B------:R-:W4:Y:S01]  /*0e70*/  LDCU UR25, c[0x0][0xc0c] ;  /* 0x00018180ff1977ac */ /* 0x000f220008000800 */
[----:B------:R-:W4:Y:S01]  /*0e80*/  LDCU UR5, c[0x0][0xc20] ;  /* 0x00018400ff0577ac */ /* 0x000f220008000800 */
[----:B------:R-:W4:Y:S01]  /*0e90*/  LDCU.64 UR16, c[0x0][0xc28] ;  /* 0x00018500ff1077ac */ /* 0x000f220008000a00 */
[----:B-1----:R-:W-:Y:S02]  /*0ea0*/  UISETP.NE.AND UP0, UPT, UR22, 0x1, UPT ;  /* 0x000000011600788c */ /* 0x002fe4000bf05270 */
[----:B---3--:R-:W-:Y:S02]  /*0eb0*/  UIMAD.WIDE.U32 UR8, UR4, UR23, URZ ;  /* 0x00000017040872a5 */ /* 0x008fe4000f8e00ff */
[----:B--2---:R-:W-:-:S02]  /*0ec0*/  UIMAD.WIDE.U32 UR10, UR6, UR20, URZ ;  /* 0x00000014060a72a5 */ /* 0x004fc4000f8e00ff */
[----:B----4-:R-:W-:Y:S02]  /*0ed0*/  UISETP.NE.AND UP2, UPT, UR25, 0x1, UPT ;  /* 0x000000011900788c */ /* 0x010fe4000bf45270 */
[----:B------:R-:W-:Y:S01]  /*0ee0*/  UISETP.NE.AND UP4, UPT, UR19, 0x1, UPT ;  /* 0x000000011300788c */ /* 0x000fe2000bf85270 */
[----:B------:R-:W-:Y:S02]  /*0ef0*/  UMOV UR8, UR9 ;  /* 0x0000000900087c82 */ /* 0x000fe40008000000 */
[----:B------:R-:W-:Y:S01]  /*0f00*/  UMOV UR10, UR11 ;  /* 0x0000000b000a7c82 */ /* 0x000fe20008000000 */
[----:B------:R-:W-:Y:S02]  /*0f10*/  @UP0 USHF.R.U32.HI UR4, URZ, UR5, UR8 ;  /* 0x00000005ff040299 */ /* 0x000fe40008011608 */
[----:B------:R-:W-:Y:S02]  /*0f20*/  UIMAD.WIDE.U32 UR12, UR24, UR23, URZ ;  /* 0x00000017180c72a5 */ /* 0x000fe4000f8e00ff */
[----:B------:R-:W-:-:S02]  /*0f30*/  UIMAD.WIDE.U32 UR8, UR4, UR16, URZ ;  /* 0x00000010040872a5 */ /* 0x000fc4000f8e00ff */
[----:B------:R-:W-:Y:S02]  /*0f40*/  @UP2 USHF.R.U32.HI UR6, URZ, UR21, UR10 ;  /* 0x00000015ff062299 */ /* 0x000fe4000801160a */
[----:B------:R-:W-:Y:S02]  /*0f50*/  UIMAD.WIDE.U32 UR14, UR51, UR20, URZ ;  /* 0x00000014330e72a5 */ /* 0x000fe4000f8e00ff */
[----:B------:R-:W-:Y:S01]  /*0f60*/  UIMAD.WIDE.U32 UR10, UR6, UR16, URZ ;  /* 0x00000010060a72a5 */ /* 0x000fe2000f8e00ff */
[----:B------:R-:W-:Y:S01]  /*0f70*/  UMOV UR12, UR13 ;  /* 0x0000000d000c7c82 */ /* 0x000fe20008000000 */
[----:B------:R-:W-:Y:S01]  /*0f80*/  UMOV UR8, UR9 ;  /* 0x0000000900087c82 */ /* 0x000fe20008000000 */
[----:B------:R-:W-:Y:S02]  /*0f90*/  USHF.R.U32.HI UR12, URZ, UR5, UR12 ;  /* 0x00000005ff0c7299 */ /* 0x000fe4000801160c */
[----:B------:R-:W-:Y:S01]  /*0fa0*/  @UP4 USHF.R.U32.HI UR4, URZ, UR17, UR8 ;  /* 0x00000011ff044299 */ /* 0x000fe20008011608 */
[----:B------:R-:W-:Y:S01]  /*0fb0*/  UMOV UR14, UR15 ;  /* 0x0000000f000e7c82 */ /* 0x000fe20008000000 */
[----:B------:R-:W-:Y:S01]  /*0fc0*/  UMOV UR10, UR11 ;  /* 0x0000000b000a7c82 */ /* 0x000fe20008000000 */
[----:B------:R-:W-:-:S02]  /*0fd0*/  USHF.R.U32.HI UR14, URZ, UR21, UR14 ;  /* 0x00000015ff0e7299 */ /* 0x000fc4000801160e */
[----:B------:R-:W-:Y:S02]  /*0fe0*/  USEL UR5, UR24, UR12, !UP0 ;  /* 0x0000000c18057287 */ /* 0x000fe4000c000000 */
[----:B------:R-:W-:Y:S02]  /*0ff0*/  @UP4 USHF.R.U32.HI UR6, URZ, UR17, UR10 ;  /* 0x00000011ff064299 */ /* 0x000fe4000801160a */
[----:B------:R-:W-:Y:S02]  /*1000*/  UIMAD UR7, UR4, UR19, URZ ;  /* 0x00000013040772a4 */ /* 0x000fe4000f8e02ff */
[----:B------:R-:W-:Y:S02]  /*1010*/  USEL UR4, UR51, UR14, !UP2 ;  /* 0x0000000e33047287 */ /* 0x000fe4000d000000 */
[----:B------:R-:W-:Y:S02]  /*1020*/  UIMAD UR10, UR6, UR19, URZ ;  /* 0x00000013060a72a4 */ /* 0x000fe4000f8e02ff */
[----:B------:R-:W-:-:S02]  /*1030*/  UISETP.GE.AND UP0, UPT, UR5, UR7, UPT ;  /* 0x000000070500728c */ /* 0x000fc4000bf06270 */
[----:B------:R-:W-:Y:S02]  /*1040*/  UIMAD.WIDE.U32 UR8, UR5, UR16, URZ ;  /* 0x00000010050872a5 */ /* 0x000fe4000f8e00ff */
[----:B------:R-:W-:Y:S02]  /*1050*/  UISETP.GE.OR UP0, UPT, UR4, UR10, UP0 ;  /* 0x0000000a0400728c */ /* 0x000fe40008706670 */
[----:B------:R-:W-:Y:S02]  /*1060*/  UIMAD.WIDE.U32 UR10, UR4, UR16, URZ ;  /* 0x00000010040a72a5 */ /* 0x000fe4000f8e00ff */
[----:B------:R-:W-:Y:S01]  /*1070*/  UIADD3 UR10, UPT, UPT, -UR4, URZ, URZ ;  /* 0x000000ff040a7290 */ /* 0x000fe2000fffe1ff */
[----:B------:R-:W-:Y:S01]  /*1080*/  UMOV UR8, UR9 ;  /* 0x0000000900087c82 */ /* 0x000fe20008000000 */
[----:B------:R-:W-:Y:S02]  /*1090*/  UIADD3 UR9, UPT, UPT, -UR5, URZ, URZ ;  /* 0x000000ff05097290 */ /* 0x000fe4000fffe1ff */
[----:B------:R-:W-:-:S03]  /*10a0*/  USHF.R.U32.HI UR8, URZ, UR17, UR8 ;  /* 0x00000011ff087299 */ /* 0x000fc60008011608 */
[----:B------:R-:W-:Y:S01]  /*10b0*/  @!UP0 UMOV UR7, UR11 ;  /* 0x0000000b00078c82 */ /* 0x000fe20008000000 */
[----:B------:R-:W-:Y:S02]  /*10c0*/  UIMAD UR24, UR22, UR9, UR24 ;  /* 0x00000009161872a4 */ /* 0x000fe4000f8e0218 */
[----:B------:R-:W-:Y:S02]  /*10d0*/  USEL UR8, UR5, UR8, !UP4 ;  /* 0x0000000805087287 */ /* 0x000fe4000e000000 */
[----:B------:R-:W-:Y:S02]  /*10e0*/  @!UP0 USHF.R.U32.HI UR7, URZ, UR17, UR7 ;  /* 0x00000011ff078299 */ /* 0x000fe40008011607 */
[----:B------:R-:W-:Y:S02]  /*10f0*/  UIADD3 UR9, UPT, UPT, -UR8, URZ, URZ ;  /* 0x000000ff08097290 */ /* 0x000fe4000fffe1ff */
[----:B------:R-:W-:Y:S02]  /*1100*/  @!UP0 USEL UR7, UR4, UR7, !UP4 ;  /* 0x0000000704078287 */ /* 0x000fe4000e000000 */
[----:B------:R-:W-:-:S02]  /*1110*/  UIMAD UR9, UR19, UR9, UR5 ;  /* 0x00000009130972a4 */ /* 0x000fc4000f8e0205 */
[----:B------:R-:W-:Y:S02]  /*1120*/  @!UP0 UIADD3 UR8, UPT, UPT, UR8, -UR7, URZ ;  /* 0x8000000708088290 */ /* 0x000fe4000fffe0ff */
[----:B------:R-:W-:Y:S02]  /*1130*/  @!UP0 UIMAD UR7, UR9, UR6, UR7 ;  /* 0x00000006090782a4 */ /* 0x000fe4000f8e0207 */
[----:B------:R-:W-:Y:S02]  /*1140*/  @!UP0 UIMAD UR5, UR8, UR19, UR4 ;  /* 0x00000013080582a4 */ /* 0x000fe4000f8e0204 */
[----:B------:R-:W-:Y:S02]  /*1150*/  UIMAD UR6, UR25, UR10, UR51 ;  /* 0x0000000a190672a4 */ /* 0x000fe4000f8e0233 */
[----:B------:R-:W-:Y:S01]  /*1160*/  UIMAD UR24, UR5, UR22, UR24 ;  /* 0x00000016051872a4 */ /* 0x000fe2000f8e0218 */
[----:B------:R-:W-:Y:S02]  /*1170*/  @!UP0 UMOV UR4, UR7 ;  /* 0x0000000700048c82 */ /* 0x000fe40008000000 */
[----:B------:R-:W-:-:S12]  /*1180*/  UIMAD UR51, UR4, UR25, UR6 ;  /* 0x00000019043372a4 */ /* 0x000fd8000f8e0206 */
.L_x_14:
[----:B------:R-:W1:Y:S02]  /*1190*/  LDCU UR4, c[0x0][0xc30] ;  /* 0x00018600ff0477ac */ /* 0x000e640008000800 */
[----:B-1----:R-:W-:-:S09]  /*11a0*/  UISETP.NE.AND UP0, UPT, UR4, 0x1, UPT ;  /* 0x000000010400788c */ /* 0x002fd2000bf05270 */
[----:B------:R-:W-:Y:S05]  /*11b0*/  BRA.U UP0, `(.L_x_15) ;  /* 0x0000000100447547 */ /* 0x000fea000b800000 */
[----:B------:R-:W1:Y:S01]  /*11c0*/  LDCU.128 UR8, c[0x0][0xc10] ;  /* 0x00018200ff0877ac */ /* 0x000e620008000c00 */
[----:B------:R-:W2:Y:S01]  /*11d0*/  LDCU UR12, c[0x0][0xc0c] ;  /* 0x00018180ff0c77ac */ /* 0x000ea20008000800 */
[----:B------:R-:W3:Y:S01]  /*11e0*/  LDCU UR13, c[0x0][0xc20] ;  /* 0x00018400ff0d77ac */ /* 0x000ee20008000800 */
[----:B-1----:R-:W-:Y:S02]  /*11f0*/  UIMAD.WIDE.U32 UR6, UR51, UR8, URZ ;  /* 0x00000008330672a5 */ /* 0x002fe4000f8e00ff */
[----:B------:R-:W-:Y:S02]  /*1200*/  UIMAD.WIDE.U32 UR4, UR24, UR11, URZ ;  /* 0x0000000b180472a5 */ /* 0x000fe4000f8e00ff */
[----:B--2---:R-:W-:Y:S02]  /*1210*/  UISETP.NE.AND UP2, UPT, UR12, 0x1, UPT ;  /* 0x000000010c00788c */ /* 0x004fe4000bf45270 */
[----:B------:R-:W-:Y:S01]  /*1220*/  UISETP.NE.AND UP0, UPT, UR10, 0x1, UPT ;  /* 0x000000010a00788c */ /* 0x000fe2000bf05270 */
[----:B------:R-:W-:-:S02]  /*1230*/  UMOV UR6, UR7 ;  /* 0x0000000700067c82 */ /* 0x000fc40008000000 */
[----:B------:R-:W-:Y:S01]  /*1240*/  UMOV UR4, UR5 ;  /* 0x0000000500047c82 */ /* 0x000fe20008000000 */
[----:B------:R-:W-:Y:S02]  /*1250*/  USHF.R.U32.HI UR6, URZ, UR9, UR6 ;  /* 0x00000009ff067299 */ /* 0x000fe40008011606 */
[----:B---3--:R-:W-:Y:S02]  /*1260*/  USHF.R.U32.HI UR4, URZ, UR13, UR4 ;  /* 0x0000000dff047299 */ /* 0x008fe40008011604 */
[----:B------:R-:W-:Y:S02]  /*1270*/  USEL UR5, UR51, UR6, !UP2 ;  /* 0x0000000633057287 */ /* 0x000fe4000d000000 */
[----:B------:R-:W-:-:S04]  /*1280*/  USEL UR4, UR24, UR4, !UP0 ;  /* 0x0000000418047287 */ /* 0x000fc8000c000000 */
[----:B------:R-:W-:Y:S02]  /*1290*/  UIADD3 UR6, UPT, UPT, UR5, -UR4, URZ ;  /* 0x8000000405067290 */ /* 0x000fe4000fffe0ff */
[----:B------:R-:W-:Y:S02]  /*12a0*/  UIADD3 UR4, UPT, UPT, -UR5, UR4, URZ ;  /* 0x0000000405047290 */ /* 0x000fe4000fffe1ff */
[----:B------:R-:W-:Y:S02]  /*12b0*/  UIMAD UR24, UR6, UR10, UR24 ;  /* 0x0000000a061872a4 */ /* 0x000fe4000f8e0218 */
[----:B------:R-:W-:-:S12]  /*12c0*/  UIMAD UR51, UR4, UR12, UR51 ;  /* 0x0000000c043372a4 */ /* 0x000fd8000f8e0233 */
.L_x_15:
[----:B------:R-:W-:Y:S01]  /*12d0*/  BAR.SYNC.DEFER_BLOCKING 0x0 ;  /* 0x0000000000007b1d */ /* 0x000fe20000010000 */
[----:B------:R-:W-:Y:S01]  /*12e0*/  UISETP.NE.AND UP0, UPT, UR18, 0x2, UPT ;  /* 0x000000021200788c */ /* 0x000fe2000bf05270 */
[----:B------:R-:W-:Y:S02]  /*12f0*/  ISETP.NE.OR P3, PT, R0, 0x2, !P3 ;  /* 0x000000020000780c */ /* 0x000fe40005f65670 */
[----:B------:R-:W-:Y:S02]  /*1300*/  LOP3.LUT R0, R50, 0x1f, RZ, 0xc0, !PT ;  /* 0x0000001f32007812 */ /* 0x000fe400078ec0ff */
[----:B------:R-:W1:Y:S04]  /*1310*/  LDCU UR39, c[0x0][0xc24] ;  /* 0x00018480ff2777ac */ /* 0x000e680008000800 */
[----:B------:R-:W-:Y:S05]  /*1320*/  BRA.U UP0, `(.L_x_16) ;  /* 0x0000001d00287547 */ /* 0x000fea000b800000 */
[----:B------:R-:W2:Y:S01]  /*1330*/  LDCU UR5, c[0x0][0x388] ;  /* 0x00007100ff0577ac */ /* 0x000ea20008000800 */
[----:B------:R-:W-:Y:S01]  /*1340*/  PLOP3.LUT P1, PT, PT, PT, UP3, 0x80, 0x8 ;  /* 0x000000000008781c */ /* 0x000fe20003f2f038 */
[----:B------:R-:W-:Y:S01]  /*1350*/  IMAD.MOV.U32 R2, RZ, RZ, RZ ;  /* 0x000000ffff027224 */ /* 0x000fe200078e00ff */
[----:B------:R-:W-:Y:S01]  /*1360*/  ISETP.EQ.OR P2, PT, R0, RZ, P3 ;  /* 0x000000ff0000720c */ /* 0x000fe20001f42670 */
[----:B------:R-:W3:Y:S01]  /*1370*/  LDCU UR8, c[0x0][0x38c] ;  /* 0x00007180ff0877ac */ /* 0x000ee20008000800 */
[----:B------:R-:W-:Y:S01]  /*1380*/  PLOP3.LUT P1, PT, P1, PT, PT, 0x8, 0x80 ;  /* 0x000000000080781c */ /* 0x000fe20000f2e170 */
[----:B------:R-:W4:Y:S01]  /*1390*/  LDCU.64 UR6, c[0x0][0x390] ;  /* 0x00007200ff0677ac */ /* 0x000f220008000a00 */
[----:B------:R-:W1:Y:S01]  /*13a0*/  LDCU UR62, c[0x0][0x370] ;  /* 0x00006e00ff3e77ac */ /* 0x000e620008000800 */
[----:B------:R-:W1:Y:S01]  /*13b0*/  LDCU.64 UR54, c[0x0][0x348] ;  /* 0x00006900ff3677ac */ /* 0x000e620008000a00 */
[----:B--2---:R-:W-:Y:S01]  /*13c0*/  UIADD3 UR5, UPT, UPT, UR5, 0x3f, URZ ;  /* 0x0000003f05057890 */ /* 0x004fe2000fffe0ff */
[----:B------:R-:W2:Y:S03]  /*13d0*/  LDCU UR61, c[0x0][0x374] ;  /* 0x00006e80ff3d77ac */ /* 0x000ea60008000800 */
[----:B------:R-:W-:Y:S01]  /*13e0*/  USHF.R.S32.HI UR4, URZ, 0x1f, UR5 ;  /* 0x0000001fff047899 */ /* 0x000fe20008011405 */
[----:B------:R-:W-:Y:S01]  /*13f0*/  UMOV UR40, 0x1 ;  /* 0x0000000100287882 */ /* 0x000fe20000000000 */
[----:B------:R-:W-:-:S02]  /*1400*/  UMOV UR43, URZ ;  /* 0x000000ff002b7c82 */ /* 0x000fc40008000000 */
[----:B------:R-:W-:Y:S01]  /*1410*/  ULEA.HI UR4, UR4, UR5, URZ, 0x6 ;  /* 0x0000000504047291 */ /* 0x000fe2000f8f30ff */
[----:B------:R-:W-:Y:S01]  /*1420*/  UMOV UR30, URZ ;  /* 0x000000ff001e7c82 */ /* 0x000fe20008000000 */
[----:B------:R-:W-:Y:S02]  /*1430*/  UMOV UR52, URZ ;  /* 0x000000ff00347c82 */ /* 0x000fe40008000000 */
[----:B------:R-:W-:-:S04]  /*1440*/  USHF.R.S32.HI UR4, URZ, 0x6, UR4 ;  /* 0x00000006ff047899 */ /* 0x000fc80008011404 */
[----:B---3--:R-:W-:-:S04]  /*1450*/  UIMAD UR4, UR4, UR8, URZ ;  /* 0x00000008040472a4 */ /* 0x008fc8000f8e02ff */
[----:B----4-:R-:W-:-:S04]  /*1460*/  UIMAD UR4, UR4, UR6, URZ ;  /* 0x00000006040472a4 */ /* 0x010fc8000f8e02ff */
[----:B------:R-:W-:-:S04]  /*1470*/  UIMAD UR63, UR4, UR7, URZ ;  /* 0x00000007043f72a4 */ /* 0x000fc8000f8e02ff */
[----:B------:R-:W-:Y:S02]  /*1480*/  UISETP.NE.AND UP1, UPT, UR63, URZ, UPT ;  /* 0x000000ff3f00728c */ /* 0x000fe4000bf25270 */
[----:B------:R-:W-:-:S04]  /*1490*/  UISETP.LT.U32.AND UP0, UPT, UR63, 0x8, UPT ;  /* 0x000000083f00788c */ /* 0x000fc8000bf01070 */
[----:B------:R-:W-:-:S04]  /*14a0*/  USEL UR4, UR63, 0x8, UP0 ;  /* 0x000000083f047887 */ /* 0x000fc80008000000 */
[----:B------:R-:W-:Y:S02]  /*14b0*/  UIADD3 UR5, UPT, UPT, UR4, -0x1, URZ ;  /* 0xffffffff04057890 */ /* 0x000fe4000fffe0ff */
[----:B------:R-:W-:Y:S02]  /*14c0*/  @!UP1 UIADD3 UR5, UPT, UPT, UR4, URZ, URZ ;  /* 0x000000ff04059290 */ /* 0x000fe4000fffe0ff */
[----:B------:R-:W-:Y:S02]  /*14d0*/  UIADD3 UR60, UPT, UPT, UR63, -UR4, URZ ;  /* 0x800000043f3c7290 */ /* 0x000fe4000fffe0ff */
[----:B-12---:R-:W-:-:S12]  /*14e0*/  UIADD3 UR64, UPT, UPT, UR5, 0x1, URZ ;  /* 0x0000000105407890 */ /* 0x006fd8000fffe0ff */
.L_x_32:
[----:B------:R-:W1:Y:S01]  /*14f0*/  S2UR UR41, SR_CgaCtaId ;  /* 0x00000000002979c3 */ /* 0x000e620000008800 */
[----:B------:R-:W-:Y:S01]  /*1500*/  UMOV UR4, 0x400 ;  /* 0x0000040000047882 */ /* 0x000fe20000000000 */
[----:B------:R-:W-:Y:S01]  /*1510*/  MOV R0, UR40 ;  /* 0x0000002800007c02 */ /* 0x000fe20008000f00 */
[----:B------:R-:W-:Y:S02]  /*1520*/  UISETP.NE.AND UP0, UPT, UR63, URZ, UPT ;  /* 0x000000ff3f00728c */ /* 0x000fe4000bf05270 */
[----:B------:R-:W-:Y:S01]  /*1530*/  USHF.L.U32 UR50, UR51, 0x6, URZ ;  /* 0x0000000633327899 */ /* 0x000fe200080006ff */
[----:B------:R-:W-:Y:S01]  /*1540*/  SHF.L.U32 R0, R0, 0x1f, RZ ;  /* 0x0000001f00007819 */ /* 0x000fe200000006ff */
[----:B------:R-:W-:Y:S01]  /*1550*/  USHF.L.U32 UR34, UR24, 0x7, URZ ;  /* 0x0000000718227899 */ /* 0x000fe200080006ff */
[----:B------:R-:W-:Y:S01]  /*1560*/  UMOV UR31, URZ ;  /* 0x000000ff001f7c82 */ /* 0x000fe20008000000 */
[----:B------:R-:W-:Y:S01]  /*1570*/  UMOV UR38, URZ ;  /* 0x000000ff00267c82 */ /* 0x000fe20008000000 */
[----:B------:R-:W-:Y:S01]  /*1580*/  UMOV UR37, URZ ;  /* 0x000000ff00257c82 */ /* 0x000fe20008000000 */
[----:B------:R-:W-:Y:S01]  /*1590*/  UMOV UR36, URZ ;  /* 0x000000ff00247c82 */ /* 0x000fe20008000000 */
[----:B-1----:R-:W-:-:S04]  /*15a0*/  ULEA UR41, UR41, UR4, 0x18 ;  /* 0x0000000429297291 */ /* 0x002fc8000f8ec0ff */
[----:B------:R-:W-:-:S09]  /*15b0*/  ULEA UR4, UR43, UR41, 0x3 ;  /* 0x000000292b047291 */ /* 0x000fd2000f8e18ff */
[----:B------:R1:W2:Y:S01]  /*15c0*/  SYNCS.PHASECHK.TRANS64.TRYWAIT P0, [UR4+0x40], R0 ;  /* 0x00004000ff0075a7 */ /* 0x0002a20008001104 */
[----:B------:R-:W-:Y:S05]  /*15d0*/  BRA.U !UP0, `(.L_x_17) ;  /* 0x0000000508b87547 */ /* 0x000fea000b800000 */
[----:B------:R-:W3:Y:S01]  /*15e0*/  LDCU.128 UR12, c[0x0][0x480] ;  /* 0x00009000ff0c77ac */ /* 0x000ee20008000c00 */
[----:B------:R-:W4:Y:S01]  /*15f0*/  LDCU.128 UR8, c[0x0][0x490] ;  /* 0x00009200ff0877ac */ /* 0x000f220008000c00 */
[----:B------:R-:W1:Y:S01]  /*1600*/  LDCU.64 UR26, c[0x0][0x4c0] ;  /* 0x00009800ff1a77ac */ /* 0x000e620008000a00 */
[----:B------:R-:W1:Y:S01]  /*1610*/  LDCU.64 UR16, c[0x0][0x4f0] ;  /* 0x00009e00ff1077ac */ /* 0x000e620008000a00 */
[----:B------:R-:W1:Y:S01]  /*1620*/  LDCU UR19, c[0x0][0x4ec] ;  /* 0x00009d80ff1377ac */ /* 0x000e620008000800 */
[----:B---3--:R-:W-:Y:S02]  /*1630*/  UIMAD.WIDE.U32 UR4, UR50, UR13, URZ ;  /* 0x0000000d320472a5 */ /* 0x008fe4000f8e00ff */
[----:B------:R-:W-:Y:S02]  /*1640*/  UISETP.NE.AND UP0, UPT, UR12, 0x1, UPT ;  /* 0x000000010c00788c */ /* 0x000fe4000bf05270 */
[----:B------:R-:W-:Y:S02]  /*1650*/  USHF.R.U32.HI UR5, URZ, UR14, UR5 ;  /* 0x0000000eff057299 */ /* 0x000fe40008011605 */
[----:B------:R-:W-:-:S02]  /*1660*/  UIADD3 UR52, UPT, UPT, UR64, UR30, URZ ;  /* 0x0000001e40347290 */ /* 0x000fc4000fffe0ff */
[----:B------:R-:W-:Y:S02]  /*1670*/  USEL UR5, UR50, UR5, !UP0 ;  /* 0x0000000532057287 */ /* 0x000fe4000c000000 */
[----:B------:R-:W-:Y:S02]  /*1680*/  UISETP.NE.AND UP0, UPT, UR15, 0x1, UPT ;  /* 0x000000010f00788c */ /* 0x000fe4000bf05270 */
[----:B----4-:R-:W-:Y:S01]  /*1690*/  UIMAD.WIDE.U32 UR6, UR5, UR8, URZ ;  /* 0x00000008050672a5 */ /* 0x010fe2000f8e00ff */
[----:B------:R-:W3:Y:S01]  /*16a0*/  LDCU UR8, c[0x0][0x4a0] ;  /* 0x00009400ff0877ac */ /* 0x000ee20008000800 */
[----:B------:R-:W4:Y:S05]  /*16b0*/  LDCU UR51, c[0x0][0x38c] ;  /* 0x00007180ff3377ac */ /* 0x000f2a0008000800 */
[----:B------:R-:W-:Y:S01]  /*16c0*/  UMOV UR4, UR7 ;  /* 0x0000000700047c82 */ /* 0x000fe20008000000 */
[----:B------:R-:W1:Y:S01]  /*16d0*/  LDCU.64 UR46, c[0x0][0x390] ;  /* 0x00007200ff2e77ac */ /* 0x000e620008000a00 */
[----:B------:R-:W-:Y:S01]  /*16e0*/  USHF.R.U32.HI UR4, URZ, UR9, UR4 ;  /* 0x00000009ff047299 */ /* 0x000fe20008011604 */
[----:B------:R-:W4:Y:S03]  /*16f0*/  LDCU UR9, c[0x0][0x4c8] ;  /* 0x00009900ff0977ac */ /* 0x000f260008000800 */
[----:B------:R-:W-:-:S02]  /*1700*/  USEL UR4, UR5, UR4, !UP0 ;  /* 0x0000000405047287 */ /* 0x000fc4000c000000 */
[----:B------:R-:W-:Y:S02]  /*1710*/  UISETP.NE.AND UP0, UPT, UR10, 0x1, UPT ;  /* 0x000000010a00788c */ /* 0x000fe4000bf05270 */
[----:B------:R-:W-:Y:S01]  /*1720*/  UIMAD.WIDE.U32 UR6, UR4, UR11, URZ ;  /* 0x0000000b040672a5 */ /* 0x000fe2000f8e00ff */
[----:B------:R-:W1:Y:S01]  /*1730*/  LDCU.64 UR24, c[0x0][0x4d0] ;  /* 0x00009a00ff1877ac */ /* 0x000e620008000a00 */
[----:B------:R-:W-:-:S05]  /*1740*/  UMOV UR31, URZ ;  /* 0x000000ff001f7c82 */ /* 0x000fca0008000000 */
[----:B------:R-:W-:Y:S01]  /*1750*/  UMOV UR6, UR7 ;  /* 0x0000000700067c82 */ /* 0x000fe20008000000 */
[----:B------:R-:W-:Y:S02]  /*1760*/  UIADD3 UR7, UPT, UPT, -UR4, URZ, URZ ;  /* 0x000000ff04077290 */ /* 0x000fe4000fffe1ff */
[----:B---3--:R-:W-:Y:S02]  /*1770*/  USHF.R.U32.HI UR6, URZ, UR8, UR6 ;  /* 0x00000008ff067299 */ /* 0x008fe40008011606 */
[----:B------:R-:W-:Y:S02]  /*1780*/  UIADD3 UR8, UPT, UPT, -UR5, URZ, URZ ;  /* 0x000000ff05087290 */ /* 0x000fe4000fffe1ff */
[----:B------:R-:W-:Y:S02]  /*1790*/  USEL UR22, UR4, UR6, !UP0 ;  /* 0x0000000604167287 */ /* 0x000fe4000c000000 */
[----:B------:R-:W-:Y:S02]  /*17a0*/  UIMAD UR7, UR15, UR7, UR5 ;  /* 0x000000070f0772a4 */ /* 0x000fe4000f8e0205 */
[----:B------:R-:W-:-:S02]  /*17b0*/  UIADD3 UR6, UPT, UPT, -UR22, URZ, URZ ;  /* 0x000000ff16067290 */ /* 0x000fc4000fffe1ff */
[----:B------:R-:W-:Y:S02]  /*17c0*/  UIMAD UR8, UR12, UR8, UR50 ;  /* 0x000000080c0872a4 */ /* 0x000fe4000f8e0232 */
[----:B------:R-:W-:Y:S02]  /*17d0*/  UIMAD UR21, UR10, UR6, UR4 ;  /* 0x000000060a1572a4 */ /* 0x000fe4000f8e0204 */
[----:B-1----:R-:W-:Y:S01]  /*17e0*/  UIMAD UR20, UR7, UR27, UR16 ;  /* 0x0000001b071472a4 */ /* 0x002fe2000f8e0210 */
[----:B------:R-:W1:Y:S04]  /*17f0*/  LDCU UR15, c[0x0][0x4cc] ;  /* 0x00009980ff0f77ac */ /* 0x000e680008000800 */
[----:B------:R-:W3:Y:S01]  /*1800*/  LDCU UR6, c[0x0][0x500] ;  /* 0x0000a000ff0677ac */ /* 0x000ee20008000800 */
[----:B------:R-:W1:Y:S01]  /*1810*/  LDCU.64 UR4, c[0x0][0x4f8] ;  /* 0x00009f00ff0477ac */ /* 0x000e620008000a00 */
[----:B------:R-:W-:-:S02]  /*1820*/  UIADD3 UR10, UPT, UPT, UR34, 0x40, URZ ;  /* 0x00000040220a7890 */ /* 0x000fc4000fffe0ff */
[----:B------:R-:W-:Y:S02]  /*1830*/  UIMAD UR19, UR8, UR26, UR19 ;  /* 0x0000001a081372a4 */ /* 0x000fe4000f8e0213 */
[----:B----4-:R-:W-:Y:S01]  /*1840*/  UIMAD UR21, UR21, UR9, UR17 ;  /* 0x00000009151572a4 */ /* 0x010fe2000f8e0211 */
[----:B------:R-:W-:Y:S01]  /*1850*/  UMOV UR7, UR43 ;  /* 0x0000002b00077c82 */ /* 0x000fe20008000000 */
[----:B------:R-:W-:Y:S01]  /*1860*/  UMOV UR36, URZ ;  /* 0x000000ff00247c82 */ /* 0x000fe20008000000 */
[----:B------:R-:W-:Y:S01]  /*1870*/  UMOV UR37, URZ ;  /* 0x000000ff00257c82 */ /* 0x000fe20008000000 */
[----:B------:R-:W-:-:S08]  /*1880*/  UMOV UR38, URZ ;  /* 0x000000ff00267c82 */ /* 0x000fd00008000000 */
.L_x_22:
[----:B------:R-:W-:Y:S01]  /*1890*/  @!P3 MOV R3, 0x6000 ;  /* 0x000060000003b802 */ /* 0x000fe20000000f00 */
[----:B------:R-:W-:Y:S01]  /*18a0*/  ULEA UR17, UR7, UR41, 0x3 ;  /* 0x0000002907117291 */ /* 0x000fe2000f8e18ff */
[----:B--2---:R-:W-:Y:S11]  /*18b0*/  @P0 BRA `(.L_x_18) ;  /* 0x0000000000100947 */ /* 0x004ff60003800000 */
[----:B------:R-:W-:Y:S04]  /*18c0*/  MOV R4, UR40 ;  /* 0x0000002800047c02 */ /* 0x000fe80008000f00 */
[----:B------:R-:W-:Y:S04]  /*18d0*/  SHF.L.U32 R4, R4, 0x1f, RZ ;  /* 0x0000001f04047819 */ /* 0x000fe800000006ff */
[----:B------:R-:W2:Y:S02]  /*18e0*/  SYNCS.PHASECHK.TRANS64.TRYWAIT P0, [UR17+0x40], R4 ;  /* 0x00004004ff0075a7 */ /* 0x000ea40008001111 */
[----:B--2---:R-:W-:Y:S05]  /*18f0*/  @!P0 BRA `(.L_x_19) ;  /* 0x0000007400088947 */ /* 0x004fea0003800000 */
.L_x_18:
[----:B------:R4:W-:Y:S01]  /*1900*/  @!P3 SYNCS.ARRIVE.TRANS64 RZ, [UR17], R3 ;  /* 0x00000003ffffb9a7 */ /* 0x0009e20008000011 */
[----:B------:R-:W-:Y:S04]  /*1910*/  BSSY.RECONVERGENT B0, `(.L_x_20) ;  /* 0x0000003000007945 */ /* 0x000fe80003800200 */
[----:B------:R-:W-:Y:S05]  /*1920*/  @P2 BRA `(.L_x_21) ;  /* 0x0000000000042947 */ /* 0x000fea0003800000 */
[----:B-1-3--:R-:W-:Y:S05]  /*1930*/  BPT.TRAP 0x1 ;  /* 0x000000040000795c */ /* 0x00afea0000300000 */
.L_x_21:
[----:B-1-3--:R-:W-:Y:S05]  /*1940*/  BSYNC.RECONVERGENT B0 ;  /* 0x0000000000007941 */ /* 0x00afea0003800200 */
.L_x_20:
[----:B------:R-:W-:Y:S02]  /*1950*/  UIADD3 UR8, UPT, UPT, UR7, 0x1, URZ ;  /* 0x0000000107087890 */ /* 0x000fe4000fffe0ff */
[----:B------:R-:W-:Y:S02]  /*1960*/  UIMAD UR11, UR36, UR15, UR4 ;  /* 0x0000000f240b72a4 */ /* 0x000fe4000f8e0204 */
[----:B------:R-:W-:Y:S02]  /*1970*/  UISETP.NE.AND UP0, UPT, UR8, 0x8, UPT ;  /* 0x000000080800788c */ /* 0x000fe4000bf05270 */
[----:B------:R-:W-:Y:S02]  /*1980*/  ULEA UR16, UR7, UR41, 0xd ;  /* 0x0000002907107291 */ /* 0x000fe4000f8e68ff */
[----:B------:R-:W-:Y:S02]  /*1990*/  USEL UR9, URZ, 0x1, UP0 ;  /* 0x00000001ff097887 */ /* 0x000fe40008000000 */
[----:B------:R-:W-:Y:S02]  /*19a0*/  USEL UR43, UR8, URZ, UP0 ;  /* 0x000000ff082b7287 */ /* 0x000fe40008000000 */
[----:B------:R-:W-:Y:S02]  /*19b0*/  ULOP3.LUT UR40, UR40, UR9, URZ, 0x3c, !UPT ;  /* 0x0000000928287292 */ /* 0x000fe4000f8e3cff */
[----:B------:R-:W-:Y:S02]  /*19c0*/  ULEA UR8, UR43, UR41, 0x3 ;  /* 0x000000292b087291 */ /* 0x000fe4000f8e18ff */
[----:B------:R-:W-:Y:S02]  /*19d0*/  ULEA UR27, UR7, UR41, 0xe ;  /* 0x00000029071b7291 */ /* 0x000fe4000f8e70ff */
[----:B------:R-:W-:Y:S01]  /*19e0*/  UIADD3 UR44, UP1, UPT, UR54, 0x80, URZ ;  /* 0x00000080362c7890 */ /* 0x000fe2000ff3e0ff */
[----:B--2---:R-:W-:Y:S01]  /*19f0*/  MOV R0, UR40 ;  /* 0x0000002800007c02 */ /* 0x004fe20008000f00 */
[----:B------:R-:W-:Y:S02]  /*1a00*/  USHF.L.U32 UR18, UR31, 0x6, URZ ;  /* 0x000000061f127899 */ /* 0x000fe400080006ff */
[----:B------:R-:W-:Y:S01]  /*1a10*/  UIADD3.X UR45, UPT, UPT, URZ, UR55, URZ, UP1, !UPT ;  /* 0x00000037ff2d7290 */ /* 0x000fe20008ffe4ff */
[----:B------:R-:W-:Y:S01]  /*1a20*/  SHF.L.U32 R0, R0, 0x1f, RZ ;  /* 0x0000001f00007819 */ /* 0x000fe200000006ff */
[----:B------:R-:W-:Y:S02]  /*1a30*/  UIADD3 UR16, UPT, UPT, UR16, 0x4400, URZ ;  /* 0x0000440010107890 */ /* 0x000fe4000fffe0ff */
[----:B------:R-:W-:Y:S01]  /*1a40*/  UIADD3 UR28, UP0, UPT, UR54, 0x200, URZ ;  /* 0x00000200361c7890 */ /* 0x000fe2000ff1e0ff */
[----:B------:R1:W2:Y:S01]  /*1a50*/  SYNCS.PHASECHK.TRANS64.TRYWAIT P0, [UR8+0x40], R0 ;  /* 0x00004000ff0075a7 */ /* 0x0002a20008001108 */
[----:B------:R-:W-:Y:S02]  /*1a60*/  UIMAD UR8, UR37, UR24, UR5 ;  /* 0x00000018250872a4 */ /* 0x000fe4000f8e0205 */
[----:B------:R-:W-:Y:S02]  /*1a70*/  UIMAD UR7, UR38, UR25, UR6 ;  /* 0x00000019260772a4 */ /* 0x000fe4000f8e0206 */
[----:B------:R-:W-:Y:S02]  /*1a80*/  ULEA UR8, UR8, UR11, 0x5 ;  /* 0x0000000b08087291 */ /* 0x000fe4000f8e28ff */
[----:B------:R-:W-:Y:S02]  /*1a90*/  UIADD3.X UR29, UPT, UPT, URZ, UR55, URZ, UP0, !UPT ;  /* 0x00000037ff1d7290 */ /* 0x000fe400087fe4ff */
[----:B------:R-:W-:Y:S02]  /*1aa0*/  ULEA UR7, UR7, UR8, 0xa ;  /* 0x0000000807077291 */ /* 0x000fe4000f8e50ff */
[----:B------:R-:W-:Y:S02]  /*1ab0*/  UIADD3 UR32, UPT, UPT, UR27, 0x14400, URZ ;  /* 0x000144001b207890 */ /* 0x000fe4000fffe0ff */
[----:B------:R-:W-:Y:S02]  /*1ac0*/  UPRMT UR7, UR7, 0x5410, URZ ;  /* 0x0000541007077896 */ /* 0x000fe400080000ff */
[----:B------:R-:W-:Y:S02]  /*1ad0*/  UIADD3 UR8, UPT, UPT, UR27, 0x16400, URZ ;  /* 0x000164001b087890 */ /* 0x000fe4000fffe0ff */
[----:B------:R-:W-:Y:S02]  /*1ae0*/  UIADD3 UR42, UPT, UPT, UR36, 0x1, URZ ;  /* 0x00000001242a7890 */ /* 0x000fe4000fffe0ff */
[----:B------:R-:W-:Y:S02]  /*1af0*/  UIADD3 UR26, UPT, UPT, UR37, 0x1, URZ ;  /* 0x00000001251a7890 */ /* 0x000fe4000fffe0ff */
[----:B------:R-:W-:Y:S01]  /*1b00*/  UISETP.NE.AND UP2, UPT, UR42, UR51, UPT ;  /* 0x000000332a00728c */ /* 0x000fe2000bf45270 */
[----:B------:R3:W-:Y:S01]  /*1b10*/  UTMALDG.5D.IM2COL [UR16], [UR44], UR7 ;  /* 0x000000102c0073b4 */ /* 0x0007e20008060007 */
[----:B------:R-:W-:Y:S02]  /*1b20*/  UIADD3 UR23, UPT, UPT, UR38, 0x1, URZ ;  /* 0x0000000126177890 */ /* 0x000fe4000fffe0ff */
[----:B------:R-:W-:Y:S01]  /*1b30*/  UIADD3 UR30, UPT, UPT, UR30, 0x1, URZ ;  /* 0x000000011e1e7890 */ /* 0x000fe2000fffe0ff */
[----:B------:R-:W-:Y:S01]  /*1b40*/  UMOV UR48, 0x0 ;  /* 0x0000000000307882 */ /* 0x000fe20000000000 */
[----:B------:R-:W-:Y:S01]  /*1b50*/  UMOV UR49, 0x10000000 ;  /* 0x1000000000317882 */ /* 0x000fe20000000000 */
[----:B------:R-:W-:Y:S01]  /*1b60*/  UMOV UR33, UR17 ;  /* 0x0000001100217c82 */ /* 0x000fe20008000000 */
[----:B------:R-:W-:Y:S01]  /*1b70*/  UMOV UR35, UR18 ;  /* 0x0000001200237c82 */ /* 0x000fe20008000000 */
[----:B------:R-:W-:Y:S02]  /*1b80*/  UMOV UR12, UR36 ;  /* 0x00000024000c7c82 */ /* 0x000fe40008000000 */
[----:B------:R-:W-:Y:S01]  /*1b90*/  @UP2 UIADD3 UR26, UPT, UPT, UR37, URZ, URZ ;  /* 0x000000ff251a2290 */ /* 0x000fe2000fffe0ff */
[----:B------:R4:W-:Y:S01]  /*1ba0*/  UTMALDG.5D [UR32], [UR28], desc[UR48] ;  /* 0x000030201c0075b4 */ /* 0x0009e20008021000 */
[----:B------:R-:W-:Y:S01]  /*1bb0*/  UMOV UR13, UR37 ;  /* 0x00000025000d7c82 */ /* 0x000fe20008000000 */
[----:B------:R-:W-:Y:S01]  /*1bc0*/  UMOV UR14, UR38 ;  /* 0x00000026000e7c82 */ /* 0x000fe20008000000 */
[----:B------:R-:W-:Y:S01]  /*1bd0*/  UISETP.NE.AND UP1, UPT, UR26, UR46, UPT ;  /* 0x0000002e1a00728c */ /* 0x000fe2000bf25270 */
[----:B------:R-:W-:Y:S01]  /*1be0*/  UMOV UR9, UR17 ;  /* 0x0000001100097c82 */ /* 0x000fe20008000000 */
[----:B------:R-:W-:Y:S02]  /*1bf0*/  UMOV UR11, UR18 ;  /* 0x00000012000b7c82 */ /* 0x000fe40008000000 */
[----:B------:R1:W-:Y:S07]  /*1c00*/  UTMALDG.5D [UR8], [UR28], desc[UR48] ;  /* 0x000030081c0075b4 */ /* 0x0003ee0008021000 */
[----:B------:R-:W-:Y:S04]  /*1c10*/  @UP1 UIADD3 UR23, UPT, UPT, UR38, URZ, URZ ;  /* 0x000000ff26171290 */ /* 0x000fe8000fffe0ff */
[----:B------:R-:W-:Y:S01]  /*1c20*/  UISETP.NE.AND UP0, UPT, UR23, UR47, UPT ;  /* 0x0000002f1700728c */ /* 0x000fe2000bf05270 */
[----:B---3--:R-:W-:Y:S03]  /*1c30*/  UMOV UR7, UR43 ;  /* 0x0000002b00077c82 */ /* 0x008fe60008000000 */
[----:B----4-:R-:W-:Y:S02]  /*1c40*/  USEL UR38, UR23, URZ, UP0 ;  /* 0x000000ff17267287 */ /* 0x010fe40008000000 */
[----:B------:R-:W-:Y:S02]  /*1c50*/  USEL UR36, UR42, URZ, UP2 ;  /* 0x000000ff2a247287 */ /* 0x000fe40009000000 */
[----:B------:R-:W-:Y:S02]  /*1c60*/  USEL UR37, UR26, URZ, UP1 ;  /* 0x000000ff1a257287 */ /* 0x000fe40008800000 */
[----:B-1----:R-:W-:Y:S02]  /*1c70*/  UIADD3 UR8, UPT, UPT, UR31, 0x1, URZ ;  /* 0x000000011f087890 */ /* 0x002fe4000fffe0ff */
[----:B------:R-:W-:Y:S02]  /*1c80*/  @UP0 UIADD3 UR8, UPT, UPT, UR31, URZ, URZ ;  /* 0x000000ff1f080290 */ /* 0x000fe4000fffe0ff */
[----:B------:R-:W-:Y:S05]  /*1c90*/  UISETP.NE.AND UP0, UPT, UR30, UR52, UPT ;  /* 0x000000341e00728c */ /* 0x000fea000bf05270 */
[----:B------:R-:W-:Y:S04]  /*1ca0*/  UMOV UR31, UR8 ;  /* 0x00000008001f7c82 */ /* 0x000fe80008000000 */
[----:B------:R-:W-:Y:S05]  /*1cb0*/  BRA.U UP0, `(.L_x_22) ;  /* 0xfffffff900f47547 */ /* 0x000fea000b83ffff */
.L_x_17:
[----:B------:R-:W-:Y:S01]  /*1cc0*/  ULEA UR4, UR43, UR41, 0x3 ;  /* 0x000000292b047291 */ /* 0x000fe2000f8e18ff */
[----:B-1----:R-:W-:Y:S01]  /*1cd0*/  MOV R0, UR40 ;  /* 0x0000002800007c02 */ /* 0x002fe20008000f00 */
[----:B------:R-:W-:Y:S01]  /*1ce0*/  @!P1 SYNCS.ARRIVE.TRANS64.A1T0 RZ, [UR41+0xc8], RZ ;  /* 0x0000c8ffffff99a7 */ /* 0x000fe20008100029 */
[----:B------:R-:W-:Y:S02]  /*1cf0*/  UISETP.GE.AND UP0, UPT, UR60, 0x1, UPT ;  /* 0x000000013c00788c */ /* 0x000fe4000bf06270 */
[----:B------:R-:W-:-:S04]  /*1d00*/  SHF.L.U32 R0, R0, 0x1f, RZ ;  /* 0x0000001f00007819 */ /* 0x000fc800000006ff */
[----:B--2---:R1:W2:Y:S03]  /*1d10*/  SYNCS.PHASECHK.TRANS64.TRYWAIT P0, [UR4+0x40], R0 ;  /* 0x00004000ff0075a7 */ /* 0x0042a60008001104 */
[----:B------:R-:W-:Y:S05]  /*1d20*/  BRA.U !UP0, `(.L_x_23) ;  /* 0x0000000508c07547 */ /* 0x000fea000b800000 */
[----:B------:R-:W3:Y:S01]  /*1d30*/  LDCU.128 UR8, c[0x0][0x480] ;  /* 0x00009000ff0877ac */ /* 0x000ee20008000c00 */
[----:B------:R-:W4:Y:S01]  /*1d40*/  LDCU.128 UR16, c[0x0][0x490] ;  /* 0x00009200ff1077ac */ /* 0x000f220008000c00 */
[----:B------:R-:W1:Y:S01]  /*1d50*/  LDCU.64 UR20, c[0x0][0x4c0] ;  /* 0x00009800ff1477ac */ /* 0x000e620008000a00 */
[----:B------:R-:W1:Y:S01]  /*1d60*/  LDCU UR13, c[0x0][0x4c8] ;  /* 0x00009900ff0d77ac */ /* 0x000e620008000800 */
[----:B------:R-:W-:Y:S02]  /*1d70*/  UIADD3 UR52, UPT, UPT, UR60, UR52, URZ ;  /* 0x000000343c347290 */ /* 0x000fe4000fffe0ff */
[----:B---3--:R-:W-:Y:S02]  /*1d80*/  UIMAD.WIDE.U32 UR4, UR50, UR9, URZ ;  /* 0x00000009320472a5 */ /* 0x008fe4000f8e00ff */
[----:B------:R-:W-:Y:S02]  /*1d90*/  UISETP.NE.AND UP0, UPT, UR8, 0x1, UPT ;  /* 0x000000010800788c */ /* 0x000fe4000bf05270 */
[----:B------:R-:W-:Y:S01]  /*1da0*/  USHF.R.U32.HI UR5, URZ, UR10, UR5 ;  /* 0x0000000aff057299 */ /* 0x000fe20008011605 */
[----:B------:R-:W3:Y:S03]  /*1db0*/  LDCU UR9, c[0x0][0x4a0] ;  /* 0x00009400ff0977ac */ /* 0x000ee60008000800 */
[----:B------:R-:W-:-:S02]  /*1dc0*/  USEL UR5, UR50, UR5, !UP0 ;  /* 0x0000000532057287 */ /* 0x000fc4000c000000 */
[----:B------:R-:W-:Y:S02]  /*1dd0*/  UISETP.NE.AND UP0, UPT, UR11, 0x1, UPT ;  /* 0x000000010b00788c */ /* 0x000fe4000bf05270 */
[----:B----4-:R-:W-:Y:S01]  /*1de0*/  UIMAD.WIDE.U32 UR6, UR5, UR16, URZ ;  /* 0x00000010050672a5 */ /* 0x010fe2000f8e00ff */
[----:B------:R-:W1:Y:S01]  /*1df0*/  LDCU UR10, c[0x0][0x4ec] ;  /* 0x00009d80ff0a77ac */ /* 0x000e620008000800 */
[----:B------:R-:W4:Y:S05]  /*1e00*/  LDCU UR59, c[0x0][0x38c] ;  /* 0x00007180ff3b77ac */ /* 0x000f2a0008000800 */
[----:B------:R-:W-:Y:S01]  /*1e10*/  UMOV UR4, UR7 ;  /* 0x0000000700047c82 */ /* 0x000fe20008000000 */
[----:B------:R-:W1:Y:S01]  /*1e20*/  LDCU UR23, c[0x0][0x4cc] ;  /* 0x00009980ff1777ac */ /* 0x000e620008000800 */
[----:B------:R-:W-:Y:S01]  /*1e30*/  USHF.R.U32.HI UR4, URZ, UR17, UR4 ;  /* 0x00000011ff047299 */ /* 0x000fe20008011604 */
[----:B------:R-:W4:Y:S03]  /*1e40*/  LDCU.64 UR16, c[0x0][0x4f0] ;  /* 0x00009e00ff1077ac */ /* 0x000f260008000a00 */
[----:B------:R-:W-:-:S02]  /*1e50*/  USEL UR4, UR5, UR4, !UP0 ;  /* 0x0000000405047287 */ /* 0x000fc4000c000000 */
[----:B------:R-:W-:Y:S02]  /*1e60*/  UISETP.NE.AND UP0, UPT, UR18, 0x1, UPT ;  /* 0x000000011200788c */ /* 0x000fe4000bf05270 */
[----:B------:R-:W-:Y:S01]  /*1e70*/  UIMAD.WIDE.U32 UR6, UR4, UR19, URZ ;  /* 0x00000013040672a5 */ /* 0x000fe2000f8e00ff */
[----:B------:R-:W1:Y:S01]  /*1e80*/  LDCU.64 UR32, c[0x0][0x4d0] ;  /* 0x00009a00ff2077ac */ /* 0x000e620008000a00 */
[----:B------:R-:W-:-:S05]  /*1e90*/  UMOV UR49, UR60 ;  /* 0x0000003c00317c82 */ /* 0x000fca0008000000 */
[----:B------:R-:W-:Y:S01]  /*1ea0*/  UMOV UR6, UR7 ;  /* 0x0000000700067c82 */ /* 0x000fe20008000000 */
[----:B------:R-:W-:Y:S02]  /*1eb0*/  UIADD3 UR7, UPT, UPT, -UR5, URZ, URZ ;  /* 0x000000ff05077290 */ /* 0x000fe4000fffe1ff */
[----:B---3--:R-:W-:Y:S02]  /*1ec0*/  USHF.R.U32.HI UR6, URZ, UR9, UR6 ;  /* 0x00000009ff067299 */ /* 0x008fe40008011606 */
[----:B------:R-:W-:Y:S02]  /*1ed0*/  UIMAD UR7, UR8, UR7, UR50 ;  /* 0x00000007080772a4 */ /* 0x000fe4000f8e0232 */
[----:B------:R-:W-:Y:S02]  /*1ee0*/  USEL UR14, UR4, UR6, !UP0 ;  /* 0x00000006040e7287 */ /* 0x000fe4000c000000 */
[----:B------:R-:W-:Y:S02]  /*1ef0*/  UIADD3 UR6, UPT, UPT, -UR4, URZ, URZ ;  /* 0x000000ff04067290 */ /* 0x000fe4000fffe1ff */
[----:B------:R-:W-:-:S02]  /*1f00*/  UIADD3 UR9, UPT, UPT, -UR14, URZ, URZ ;  /* 0x000000ff0e097290 */ /* 0x000fc4000fffe1ff */
[----:B------:R-:W-:Y:S02]  /*1f10*/  UIMAD UR12, UR11, UR6, UR5 ;  /* 0x000000060b0c72a4 */ /* 0x000fe4000f8e0205 */
[----:B------:R-:W-:Y:S02]  /*1f20*/  UIMAD UR9, UR18, UR9, UR4 ;  /* 0x00000009120972a4 */ /* 0x000fe4000f8e0204 */
[----:B-1----:R-:W-:Y:S01]  /*1f30*/  UIMAD UR11, UR7, UR20, UR10 ;  /* 0x00000014070b72a4 */ /* 0x002fe2000f8e020a */
[----:B------:R-:W1:Y:S02]  /*1f40*/  LDCU.64 UR50, c[0x0][0x390] ;  /* 0x00007200ff3277ac */ /* 0x000e640008000a00 */
[----:B------:R-:W3:Y:S01]  /*1f50*/  LDCU UR6, c[0x0][0x500] ;  /* 0x0000a000ff0677ac */ /* 0x000ee20008000800 */
[----:B------:R-:W1:Y:S01]  /*1f60*/  LDCU.64 UR4, c[0x0][0x4f8] ;  /* 0x00009f00ff0477ac */ /* 0x000e620008000a00 */
[----:B------:R-:W-:Y:S02]  /*1f70*/  UIADD3 UR18, UPT, UPT, UR34, 0x40, URZ ;  /* 0x0000004022127890 */ /* 0x000fe4000fffe0ff */
[----:B----4-:R-:W-:-:S02]  /*1f80*/  UIMAD UR12, UR12, UR21, UR16 ;  /* 0x000000150c0c72a4 */ /* 0x010fc4000f8e0210 */
[----:B------:R-:W-:Y:S01]  /*1f90*/  UIMAD UR13, UR9, UR13, UR17 ;  /* 0x0000000d090d72a4 */ /* 0x000fe2000f8e0211 */
[----:B------:R-:W-:-:S11]  /*1fa0*/  UMOV UR7, UR43 ;  /* 0x0000002b00077c82 */ /* 0x000fd60008000000 */
.L_x_28:
[----:B----4-:R-:W-:Y:S01]  /*1fb0*/  @!P3 MOV R3, 0x6000 ;  /* 0x000060000003b802 */ /* 0x010fe20000000f00 */
[----:B------:R-:W-:Y:S01]  /*1fc0*/  ULEA UR9, UR7, UR41, 0x3 ;  /* 0x0000002907097291 */ /* 0x000fe2000f8e18ff */
[----:B--2---:R-:W-:Y:S11]  /*1fd0*/  @P0 BRA `(.L_x_24) ;  /* 0x0000000000100947 */ /* 0x004ff60003800000 */
[----:B------:R-:W-:Y:S04]  /*1fe0*/  MOV R4, UR40 ;  /* 0x0000002800047c02 */ /* 0x000fe80008000f00 */
[----:B------:R-:W-:Y:S04]  /*1ff0*/  SHF.L.U32 R4, R4, 0x1f, RZ ;  /* 0x0000001f04047819 */ /* 0x000fe800000006ff */
[----:B------:R-:W2:Y:S02]  /*2000*/  SYNCS.PHASECHK.TRANS64.TRYWAIT P0, [UR9+0x40], R4 ;  /* 0x00004004ff0075a7 */ /* 0x000ea40008001109 */
[----:B--2---:R-:W-:Y:S05]  /*2010*/  @!P0 BRA `(.L_x_25) ;  /* 0x0000006c00588947 */ /* 0x004fea0003800000 */
.L_x_24:
[----:B------:R4:W-:Y:S01]  /*2020*/  @!P3 SYNCS.ARRIVE.TRANS64 RZ, [UR9], R3 ;  /* 0x00000003ffffb9a7 */ /* 0x0009e20008000009 */
[----:B------:R-:W-:Y:S04]  /*2030*/  BSSY.RECONVERGENT B0, `(.L_x_26) ;  /* 0x0000003000007945 */ /* 0x000fe80003800200 */
[----:B------:R-:W-:Y:S05]  /*2040*/  @P2 BRA `(.L_x_27) ;  /* 0x0000000000042947 */ /* 0x000fea0003800000 */
[----:B-1-3--:R-:W-:Y:S05]  /*2050*/  BPT.TRAP 0x1 ;  /* 0x000000040000795c */ /* 0x00afea0000300000 */
.L_x_27:
[----:B-1-3--:R-:W-:Y:S05]  /*2060*/  BSYNC.RECONVERGENT B0 ;  /* 0x0000000000007941 */ /* 0x00afea0003800200 */
.L_x_26:
[----:B------:R-:W-:Y:S02]  /*2070*/  UIADD3 UR8, UPT, UPT, UR7, 0x1, URZ ;  /* 0x0000000107087890 */ /* 0x000fe4000fffe0ff */
[----:B------:R-:W-:Y:S02]  /*2080*/  UIMAD UR16, UR36, UR23, UR4 ;  /* 0x00000017241072a4 */ /* 0x000fe4000f8e0204 */
[----:B------:R-:W-:Y:S02]  /*2090*/  UISETP.NE.AND UP0, UPT, UR8, 0x8, UPT ;  /* 0x000000080800788c */ /* 0x000fe4000bf05270 */
[----:B------:R-:W-:Y:S02]  /*20a0*/  UIMAD UR15, UR37, UR32, UR5 ;  /* 0x00000020250f72a4 */ /* 0x000fe4000f8e0205 */
[----:B------:R-:W-:Y:S02]  /*20b0*/  USEL UR10, URZ, 0x1, UP0 ;  /* 0x00000001ff0a7887 */ /* 0x000fe40008000000 */
[----:B------:R-:W-:Y:S02]  /*20c0*/  USEL UR43, UR8, URZ, UP0 ;  /* 0x000000ff082b7287 */ /* 0x000fe40008000000 */
[----:B------:R-:W-:Y:S02]  /*20d0*/  ULOP3.LUT UR40, UR40, UR10, URZ, 0x3c, !UPT ;  /* 0x0000000a28287292 */ /* 0x000fe4000f8e3cff */
[----:B------:R-:W-:Y:S02]  /*20e0*/  ULEA UR8, UR43, UR41, 0x3 ;  /* 0x000000292b087291 */ /* 0x000fe4000f8e18ff */
[----:B------:R-:W-:Y:S02]  /*20f0*/  ULEA UR19, UR7, UR41, 0xe ;  /* 0x0000002907137291 */ /* 0x000fe4000f8e70ff */
[----:B------:R-:W-:Y:S01]  /*2100*/  ULEA UR15, UR15, UR16, 0x5 ;  /* 0x000000100f0f7291 */ /* 0x000fe2000f8e28ff */
[----:B--2---:R-:W-:Y:S01]  /*2110*/  MOV R0, UR40 ;  /* 0x0000002800007c02 */ /* 0x004fe20008000f00 */
[----:B------:R-:W-:Y:S02]  /*2120*/  UIADD3 UR46, UP1, UPT, UR54, 0x80, URZ ;  /* 0x00000080362e7890 */ /* 0x000fe4000ff3e0ff */
[----:B------:R-:W-:Y:S01]  /*2130*/  USHF.L.U32 UR27, UR31, 0x6, URZ ;  /* 0x000000061f1b7899 */ /* 0x000fe200080006ff */
[----:B------:R-:W-:Y:S01]  /*2140*/  SHF.L.U32 R0, R0, 0x1f, RZ ;  /* 0x0000001f00007819 */ /* 0x000fe200000006ff */
[----:B------:R-:W-:Y:S02]  /*2150*/  UIADD3.X UR47, UPT, UPT, URZ, UR55, URZ, UP1, !UPT ;  /* 0x00000037ff2f7290 */ /* 0x000fe40008ffe4ff */
[----:B------:R-:W-:Y:S01]  /*2160*/  UIADD3 UR48, UPT, UPT, UR36, 0x1, URZ ;  /* 0x0000000124307890 */ /* 0x000fe2000fffe0ff */
[----:B------:R1:W2:Y:S01]  /*2170*/  SYNCS.PHASECHK.TRANS64.TRYWAIT P0, [UR8+0x40], R0 ;  /* 0x00004000ff0075a7 */ /* 0x0002a20008001108 */
[----:B------:R-:W-:Y:S02]  /*2180*/  ULEA UR8, UR7, UR41, 0xd ;  /* 0x0000002907087291 */ /* 0x000fe4000f8e68ff */
[----:B------:R-:W-:Y:S02]  /*2190*/  UIMAD UR7, UR38, UR33, UR6 ;  /* 0x00000021260772a4 */ /* 0x000fe4000f8e0206 */
[----:B------:R-:W-:Y:S02]  /*21a0*/  UIADD3 UR8, UPT, UPT, UR8, 0x4400, URZ ;  /* 0x0000440008087890 */ /* 0x000fe4000fffe0ff */
[----:B------:R-:W-:Y:S02]  /*21b0*/  ULEA UR7, UR7, UR15, 0xa ;  /* 0x0000000f07077291 */ /* 0x000fe4000f8e50ff */
[----:B------:R-:W-:Y:S02]  /*21c0*/  UISETP.NE.AND UP2, UPT, UR48, UR59, UPT ;  /* 0x0000003b3000728c */ /* 0x000fe4000bf45270 */
[----:B------:R-:W-:Y:S02]  /*21d0*/  UPRMT UR7, UR7, 0x5410, URZ ;  /* 0x0000541007077896 */ /* 0x000fe400080000ff */
[----:B------:R-:W-:Y:S02]  /*21e0*/  UIADD3 UR42, UPT, UPT, UR37, 0x1, URZ ;  /* 0x00000001252a7890 */ /* 0x000fe4000fffe0ff */
[----:B------:R-:W-:Y:S02]  /*21f0*/  UIADD3 UR44, UP0, UPT, UR54, 0x200, URZ ;  /* 0x00000200362c7890 */ /* 0x000fe4000ff1e0ff */
[----:B------:R-:W-:Y:S02]  /*2200*/  UIADD3 UR24, UPT, UPT, UR19, 0x14400, URZ ;  /* 0x0001440013187890 */ /* 0x000fe4000fffe0ff */
[----:B------:R-:W-:Y:S02]  /*2210*/  UIADD3.X UR45, UPT, UPT, URZ, UR55, URZ, UP0, !UPT ;  /* 0x00000037ff2d7290 */ /* 0x000fe400087fe4ff */
[----:B------:R-:W-:Y:S02]  /*2220*/  @UP2 UIADD3 UR42, UPT, UPT, UR37, URZ, URZ ;  /* 0x000000ff252a2290 */ /* 0x000fe4000fffe0ff */
[----:B------:R-:W-:Y:S02]  /*2230*/  UIADD3 UR16, UPT, UPT, UR19, 0x16400, URZ ;  /* 0x0001640013107890 */ /* 0x000fe4000fffe0ff */
[----:B------:R-:W-:Y:S02]  /*2240*/  UISETP.NE.AND UP1, UPT, UR42, UR50, UPT ;  /* 0x000000322a00728c */ /* 0x000fe4000bf25270 */
[----:B------:R-:W-:Y:S01]  /*2250*/  UIADD3 UR35, UPT, UPT, UR38, 0x1, URZ ;  /* 0x0000000126237890 */ /* 0x000fe2000fffe0ff */
[----:B------:R-:W-:Y:S01]  /*2260*/  UMOV UR10, UR27 ;  /* 0x0000001b000a7c82 */ /* 0x000fe20008000000 */
[----:B------:R-:W-:Y:S01]  /*2270*/  UMOV UR56, 0x0 ;  /* 0x0000000000387882 */ /* 0x000fe20000000000 */
[----:B------:R3:W-:Y:S01]  /*2280*/  UTMALDG.5D.IM2COL [UR8], [UR46], UR7 ;  /* 0x000000082e0073b4 */ /* 0x0007e20008060007 */
[----:B------:R-:W-:Y:S01]  /*2290*/  UMOV UR57, 0x10000000 ;  /* 0x1000000000397882 */ /* 0x000fe20000000000 */
[----:B------:R-:W-:Y:S01]  /*22a0*/  UMOV UR25, UR9 ;  /* 0x0000000900197c82 */ /* 0x000fe20008000000 */
[----:B------:R-:W-:Y:S01]  /*22b0*/  UMOV UR26, UR34 ;  /* 0x00000022001a7c82 */ /* 0x000fe20008000000 */
[----:B------:R-:W-:Y:S02]  /*22c0*/  UMOV UR28, UR36 ;  /* 0x00000024001c7c82 */ /* 0x000fe40008000000 */
[----:B------:R-:W-:Y:S01]  /*22d0*/  @UP1 UIADD3 UR35, UPT, UPT, UR38, URZ, URZ ;  /* 0x000000ff26231290 */ /* 0x000fe2000fffe0ff */
[----:B------:R-:W-:Y:S01]  /*22e0*/  UMOV UR29, UR37 ;  /* 0x00000025001d7c82 */ /* 0x000fe20008000000 */
[----:B------:R-:W-:Y:S02]  /*22f0*/  UMOV UR30, UR38 ;  /* 0x00000026001e7c82 */ /* 0x000fe40008000000 */
[----:B------:R-:W-:Y:S01]  /*2300*/  UISETP.NE.AND UP0, UPT, UR35, UR51, UPT ;  /* 0x000000332300728c */ /* 0x000fe2000bf05270 */
[----:B------:R1:W-:Y:S01]  /*2310*/  UTMALDG.5D [UR24], [UR44], desc[UR56] ;  /* 0x000038182c0075b4 */ /* 0x0003e20008021000 */
[----:B------:R-:W-:Y:S01]  /*2320*/  UMOV UR20, UR36 ;  /* 0x0000002400147c82 */ /* 0x000fe20008000000 */
[----:B------:R-:W-:Y:S01]  /*2330*/  USEL UR36, UR48, URZ, UP2 ;  /* 0x000000ff30247287 */ /* 0x000fe20009000000 */
[----:B------:R-:W-:Y:S01]  /*2340*/  UMOV UR21, UR37 ;  /* 0x0000002500157c82 */ /* 0x000fe20008000000 */
[----:B------:R-:W-:Y:S01]  /*2350*/  USEL UR37, UR42, URZ, UP1 ;  /* 0x000000ff2a257287 */ /* 0x000fe20008800000 */
[----:B------:R-:W-:Y:S01]  /*2360*/  UMOV UR22, UR38 ;  /* 0x0000002600167c82 */ /* 0x000fe20008000000 */
[----:B------:R-:W-:Y:S01]  /*2370*/  USEL UR38, UR35, URZ, UP0 ;  /* 0x000000ff23267287 */ /* 0x000fe20008000000 */
[----:B------:R-:W-:Y:S01]  /*2380*/  UMOV UR17, UR9 ;  /* 0x0000000900117c82 */ /* 0x000fe20008000000 */
[----:B------:R-:W-:Y:S02]  /*2390*/  UMOV UR19, UR27 ;  /* 0x0000001b00137c82 */ /* 0x000fe40008000000 */
[----:B------:R1:W-:Y:S01]  /*23a0*/  UTMALDG.5D [UR16], [UR44], desc[UR56] ;  /* 0x000038102c0075b4 */ /* 0x0003e20008021000 */
[----:B---3--:R-:W-:Y:S02]  /*23b0*/  UIADD3 UR8, UPT, UPT, UR31, 0x1, URZ ;  /* 0x000000011f087890 */ /* 0x008fe4000fffe0ff */
[----:B------:R-:W-:Y:S02]  /*23c0*/  @UP0 UIADD3 UR8, UPT, UPT, UR31, URZ, URZ ;  /* 0x000000ff1f080290 */ /* 0x000fe4000fffe0ff */
[----:B------:R-:W-:Y:S02]  /*23d0*/  UISETP.GT.U32.AND UP0, UPT, UR49, 0x1, UPT ;  /* 0x000000013100788c */ /* 0x000fe4000bf04070 */
[----:B------:R-:W-:Y:S03]  /*23e0*/  UIADD3 UR7, UPT, UPT, UR49, -0x1, URZ ;  /* 0xffffffff31077890 */ /* 0x000fe6000fffe0ff */
[----:B------:R-:W-:Y:S04]  /*23f0*/  UMOV UR31, UR8 ;  /* 0x00000008001f7c82 */ /* 0x000fe80008000000 */
[----:B------:R-:W-:Y:S01]  /*2400*/  UMOV UR49, UR7 ;  /* 0x0000000700317c82 */ /* 0x000fe20008000000 */
[----:B------:R-:W-:Y:S01]  /*2410*/  UMOV UR7, UR43 ;  /* 0x0000002b00077c82 */ /* 0x000fe20008000000 */
[----:B-1----:R-:W-:Y:S05]  /*2420*/  BRA.U UP0, `(.L_x_28) ;  /* 0xfffffff900e07547 */ /* 0x002fea000b83ffff */
.L_x_23:
[----:B----4-:R-:W-:Y:S01]  /*2430*/  SHF.L.U32 R3, R2, 0x1f, RZ ;  /* 0x0000001f02037819 */ /* 0x010fe200000006ff */
[----:B------:R-:W-:-:S03]  /*2440*/  NOP ;  /* 0x0000000000007918 */ /* 0x000fc60000000000 */
[----:B--2---:R-:W2:Y:S02]  /*2450*/  SYNCS.PHASECHK.TRANS64.TRYWAIT P0, [UR41+0xd0], R3 ;  /* 0x0000d003ff0075a7 */ /* 0x004ea40008001129 */
[----:B--2---:R-:W-:Y:S05]  /*2460*/  @!P0 BRA `(.L_x_29) ;  /* 0x00000068005c8947 */ /* 0x004fea0003800000 */
.L_x_130:
[----:B------:R-:W2:Y:S01]  /*2470*/  LDS.128 R4, [UR41+0x110] ;  /* 0x00011029ff047984 */ /* 0x000ea20008000c00 */
[----:B------:R-:W-:Y:S02]  /*2480*/  UIADD3 UR4, UPT, UPT, UR41, 0xd8, URZ ;  /* 0x000000d829047890 */ /* 0x000fe4000fffe0ff */
[----:B------:R-:W-:Y:S01]  /*2490*/  UISETP.GE.AND UP0, UPT, UR39, 0x1, UPT ;  /* 0x000000012700788c */ /* 0x000fe2000bf06270 */
[----:B------:R-:W-:Y:S01]  /*24a0*/  @!PT LDS RZ, [RZ] ;  /* 0x00000000fffff984 */ /* 0x000fe20000000800 */
[----:B------:R-:W-:Y:S01]  /*24b0*/  @!PT LDS RZ, [RZ] ;  /* 0x00000000fffff984 */ /* 0x000fe20000000800 */
[----:B------:R-:W-:Y:S01]  /*24c0*/  @!PT LDS RZ, [RZ] ;  /* 0x00000000fffff984 */ /* 0x000fe20000000800 */
[----:B------:R-:W-:Y:S01]  /*24d0*/  @!PT LDS RZ, [RZ] ;  /* 0x00000000fffff984 */ /* 0x000fe20000000800 */
[----:B------:R3:W-:Y:S06]  /*24e0*/  MEMBAR.ALL.CTA ;  /* 0x0000000000007992 */ /* 0x0007ec0000008000 */
[----:B---3--:R-:W3:Y:S01]  /*24f0*/  FENCE.VIEW.ASYNC.S ;  /* 0x00000000000073c6 */ /* 0x008ee20000000000 */
[----:B------:R-:W-:-:S09]  /*2500*/  UPRMT UR4, URZ, 0x654, UR4 ;  /* 0x00000654ff047896 */ /* 0x000fd20008000004 */
[----:B---3--:R-:W-:Y:S01]  /*2510*/  SYNCS.ARRIVE.TRANS64.RED.A1T0 RZ, [UR4], RZ ;  /* 0x000000ffffff79a7 */ /* 0x008fe20008100404 */
[----:B--2---:R-:W-:-:S13]  /*2520*/  LOP3.LUT P0, RZ, R6, 0x1, RZ, 0xc0, !PT ;  /* 0x0000000106ff7812 */ /* 0x004fda000780c0ff */
[----:B------:R-:W-:Y:S01]  /*2530*/  VOTEU.ANY UP1, P0 ;  /* 0x0000000000ff7886 */ /* 0x000fe20000020100 */
[----:B------:R-:W-:-:S13]  /*2540*/  PLOP3.LUT P0, PT, PT, PT, UP1, 0x80, 0x8 ;  /* 0x000000000008781c */ /* 0x000fda0003f0f018 */
[----:B-1----:R-:W-:Y:S02]  /*2550*/  @P0 MOV R0, R4 ;  /* 0x0000000400000202 */ /* 0x002fe40000000f00 */
[----:B------:R-:W-:Y:S02]  /*2560*/  @P0 LOP3.LUT R4, R5, 0xffff, RZ, 0xc0, !PT ;  /* 0x0000ffff05040812 */ /* 0x000fe400078ec0ff */
[----:B------:R-:W-:Y:S02]  /*2570*/  @P0 R2UR UR6, R0 ;  /* 0x00000000000602ca */ /* 0x000fe400000e0000 */
[----:B------:R-:W-:-:S11]  /*2580*/  @P0 R2UR UR5, R4 ;  /* 0x00000000040502ca */ /* 0x000fd600000e0000 */
[----:B------:R-:W-:Y:S02]  /*2590*/  @UP1 UMOV UR58, UR6 ;  /* 0x00000006003a1c82 */ /* 0x000fe40008000000 */
[----:B------:R-:W-:Y:S01]  /*25a0*/  @UP1 UMOV UR53, UR5 ;  /* 0x0000000500351c82 */ /* 0x000fe20008000000 */
[----:B------:R-:W-:Y:S05]  /*25b0*/  BRA.U !UP0, `(.L_x_30) ;  /* 0x0000000108d47547 */ /* 0x000fea000b800000 */
[----:B------:R-:W1:Y:S01]  /*25c0*/  LDCU.128 UR16, c[0x0][0xc10] ;  /* 0x00018200ff1077ac */ /* 0x000e620008000c00 */
[----:B------:R-:W2:Y:S01]  /*25d0*/  LDCU UR20, c[0x0][0xc20] ;  /* 0x00018400ff1477ac */ /* 0x000ea20008000800 */
[----:B------:R-:W3:Y:S01]  /*25e0*/  LDCU UR13, c[0x0][0xc0c] ;  /* 0x00018180ff0d77ac */ /* 0x000ee20008000800 */
[----:B------:R-:W4:Y:S01]  /*25f0*/  LDCU.64 UR14, c[0x0][0xc28] ;  /* 0x00018500ff0e77ac */ /* 0x000f220008000a00 */
[----:B------:R-:W-:Y:S02]  /*2600*/  UISETP.NE.AND UP3, UPT, UR39, 0x1, UPT ;  /* 0x000000012700788c */ /* 0x000fe4000bf65270 */
[----:B-1----:R-:W-:Y:S02]  /*2610*/  UIMAD.WIDE.U32 UR4, UR61, UR19, URZ ;  /* 0x000000133d0472a5 */ /* 0x002fe4000f8e00ff */
[----:B------:R-:W-:Y:S02]  /*2620*/  UIMAD.WIDE.U32 UR6, UR62, UR16, URZ ;  /* 0x000000103e0672a5 */ /* 0x000fe4000f8e00ff */
[----:B------:R-:W-:-:S02]  /*2630*/  UISETP.NE.AND UP0, UPT, UR18, 0x1, UPT ;  /* 0x000000011200788c */ /* 0x000fc4000bf05270 */
[----:B------:R-:W-:Y:S01]  /*2640*/  UIMAD.WIDE.U32 UR10, UR53, UR19, URZ ;  /* 0x00000013350a72a5 */ /* 0x000fe2000f8e00ff */
[----:B------:R-:W-:Y:S01]  /*2650*/  UMOV UR4, UR5 ;  /* 0x0000000500047c82 */ /* 0x000fe20008000000 */
[----:B---3--:R-:W-:Y:S02]  /*2660*/  UISETP.NE.AND UP2, UPT, UR13, 0x1, UPT ;  /* 0x000000010d00788c */ /* 0x008fe4000bf45270 */
[----:B--2---:R-:W-:Y:S02]  /*2670*/  USHF.R.U32.HI UR5, URZ, UR20, UR4 ;  /* 0x00000014ff057299 */ /* 0x004fe40008011604 */
[----:B------:R-:W-:Y:S01]  /*2680*/  UIMAD.WIDE.U32 UR8, UR58, UR16, URZ ;  /* 0x000000103a0872a5 */ /* 0x000fe2000f8e00ff */
[----:B------:R-:W-:Y:S01]  /*2690*/  UMOV UR4, UR7 ;  /* 0x0000000700047c82 */ /* 0x000fe20008000000 */
[----:B------:R-:W-:Y:S02]  /*26a0*/  USEL UR5, UR61, UR5, !UP0 ;  /* 0x000000053d057287 */ /* 0x000fe4000c000000 */
[----:B------:R-:W-:-:S02]  /*26b0*/  USHF.R.U32.HI UR4, URZ, UR17, UR4 ;  /* 0x00000011ff047299 */ /* 0x000fc40008011604 */
[----:B----4-:R-:W-:Y:S02]  /*26c0*/  UIMAD.WIDE.U32 UR6, UR5, UR14, URZ ;  /* 0x0000000e050672a5 */ /* 0x010fe4000f8e00ff */
[----:B------:R-:W-:Y:S01]  /*26d0*/  USEL UR12, UR62, UR4, !UP2 ;  /* 0x000000043e0c7287 */ /* 0x000fe2000d000000 */
[----:B------:R-:W-:Y:S02]  /*26e0*/  UMOV UR8, UR9 ;  /* 0x0000000900087c82 */ /* 0x000fe40008000000 */
[----:B------:R-:W-:Y:S01]  /*26f0*/  UMOV UR4, UR11 ;  /* 0x0000000b00047c82 */ /* 0x000fe20008000000 */
[----:B------:R-:W-:Y:S01]  /*2700*/  UIMAD.WIDE.U32 UR10, UR12, UR14, URZ ;  /* 0x0000000e0c0a72a5 */ /* 0x000fe2000f8e00ff */
[----:B------:R-:W-:Y:S01]  /*2710*/  UMOV UR6, UR7 ;  /* 0x0000000700067c82 */ /* 0x000fe20008000000 */
[----:B------:R-:W-:Y:S02]  /*2720*/  USHF.R.U32.HI UR4, URZ, UR20, UR4 ;  /* 0x00000014ff047299 */ /* 0x000fe40008011604 */
[----:B------:R-:W-:-:S02]  /*2730*/  @UP3 USHF.R.U32.HI UR5, URZ, UR15, UR6 ;  /* 0x0000000fff053299 */ /* 0x000fc40008011606 */
[----:B------:R-:W-:Y:S01]  /*2740*/  USHF.R.U32.HI UR17, URZ, UR17, UR8 ;  /* 0x00000011ff117299 */ /* 0x000fe20008011608 */
[----:B------:R-:W-:Y:S01]  /*2750*/  UMOV UR6, UR11 ;  /* 0x0000000b00067c82 */ /* 0x000fe20008000000 */
[----:B------:R-:W-:Y:S02]  /*2760*/  USEL UR4, UR53, UR4, !UP0 ;  /* 0x0000000435047287 */ /* 0x000fe4000c000000 */
[----:B------:R-:W-:Y:S02]  /*2770*/  @UP3 USHF.R.U32.HI UR12, URZ, UR15, UR6 ;  /* 0x0000000fff0c3299 */ /* 0x000fe40008011606 */
[----:B------:R-:W-:Y:S02]  /*2780*/  UIMAD UR6, UR39, UR5, URZ ;  /* 0x00000005270672a4 */ /* 0x000fe4000f8e02ff */
[----:B------:R-:W-:Y:S02]  /*2790*/  USEL UR5, UR58, UR17, !UP2 ;  /* 0x000000113a057287 */ /* 0x000fe4000d000000 */
[----:B------:R-:W-:-:S02]  /*27a0*/  UIMAD UR8, UR39, UR12, URZ ;  /* 0x0000000c270872a4 */ /* 0x000fc4000f8e02ff */
[----:B------:R-:W-:Y:S02]  /*27b0*/  UISETP.GE.AND UP0, UPT, UR4, UR6, UPT ;  /* 0x000000060400728c */ /* 0x000fe4000bf06270 */
[----:B------:R-:W-:Y:S02]  /*27c0*/  UIMAD.WIDE.U32 UR6, UR4, UR14, URZ ;  /* 0x0000000e040672a5 */ /* 0x000fe4000f8e00ff */
[----:B------:R-:W-:Y:S02]  /*27d0*/  UISETP.GE.OR UP0, UPT, UR5, UR8, UP0 ;  /* 0x000000080500728c */ /* 0x000fe40008706670 */
[----:B------:R-:W-:Y:S02]  /*27e0*/  UIMAD.WIDE.U32 UR8, UR5, UR14, URZ ;  /* 0x0000000e050872a5 */ /* 0x000fe4000f8e00ff */
[----:B------:R-:W-:Y:S01]  /*27f0*/  UIADD3 UR10, UPT, UPT, -UR4, URZ, URZ ;  /* 0x000000ff040a7290 */ /* 0x000fe2000fffe1ff */
[----:B------:R-:W-:Y:S02]  /*2800*/  UMOV UR6, UR7 ;  /* 0x0000000700067c82 */ /* 0x000fe40008000000 */
[----:B------:R-:W-:-:S02]  /*2810*/  USHF.R.U32.HI UR6, URZ, UR15, UR6 ;  /* 0x0000000fff067299 */ /* 0x000fc40008011606 */
[----:B------:R-:W-:Y:S02]  /*2820*/  UIMAD UR10, UR18, UR10, UR53 ;  /* 0x0000000a120a72a4 */ /* 0x000fe4000f8e0235 */
[----:B------:R-:W-:Y:S01]  /*2830*/  USEL UR6, UR4, UR6, !UP3 ;  /* 0x0000000604067287 */ /* 0x000fe2000d800000 */
[----:B------:R-:W-:Y:S01]  /*2840*/  @!UP0 UMOV UR7, UR9 ;  /* 0x0000000900078c82 */ /* 0x000fe20008000000 */
[----:B------:R-:W-:Y:S02]  /*2850*/  UIADD3 UR9, UPT, UPT, -UR5, URZ, URZ ;  /* 0x000000ff05097290 */ /* 0x000fe4000fffe1ff */
[----:B------:R-:W-:Y:S02]  /*2860*/  @!UP0 USHF.R.U32.HI UR7, URZ, UR15, UR7 ;  /* 0x0000000fff078299 */ /* 0x000fe40008011607 */
[----:B------:R-:W-:Y:S02]  /*2870*/  UIADD3 UR8, UPT, UPT, -UR6, URZ, URZ ;  /* 0x000000ff06087290 */ /* 0x000fe4000fffe1ff */
[----:B------:R-:W-:-:S02]  /*2880*/  @!UP0 USEL UR7, UR5, UR7, !UP3 ;  /* 0x0000000705078287 */ /* 0x000fc4000d800000 */
[----:B------:R-:W-:Y:S02]  /*2890*/  UIMAD UR8, UR39, UR8, UR4 ;  /* 0x00000008270872a4 */ /* 0x000fe4000f8e0204 */
[----:B------:R-:W-:Y:S02]  /*28a0*/  @!UP0 UIADD3 UR6, UPT, UPT, UR6, -UR7, URZ ;  /* 0x8000000706068290 */ /* 0x000fe4000fffe0ff */
[----:B------:R-:W-:Y:S02]  /*28b0*/  @!UP0 UIMAD UR7, UR8, UR12, UR7 ;  /* 0x0000000c080782a4 */ /* 0x000fe4000f8e0207 */
[----:B------:R-:W-:Y:S02]  /*28c0*/  @!UP0 UIMAD UR4, UR39, UR6, UR5 ;  /* 0x00000006270482a4 */ /* 0x000fe4000f8e0205 */
[----:B------:R-:W-:Y:S02]  /*28d0*/  UIMAD UR6, UR13, UR9, UR58 ;  /* 0x000000090d0672a4 */ /* 0x000fe4000f8e023a */
[----:B------:R-:W-:Y:S01]  /*28e0*/  UIMAD UR53, UR4, UR18, UR10 ;  /* 0x00000012043572a4 */ /* 0x000fe2000f8e020a */
[----:B------:R-:W-:-:S02]  /*28f0*/  @!UP0 UMOV UR5, UR7 ;  /* 0x0000000700058c82 */ /* 0x000fc40008000000 */
[----:B------:R-:W-:-:S12]  /*2900*/  UIMAD UR58, UR5, UR13, UR6 ;  /* 0x0000000d053a72a4 */ /* 0x000fd8000f8e0206 */
.L_x_30:
        /* <DEDUP_REMOVED lines=20> */
.L_x_31:
[----:B------:R-:W-:Y:S01]  /*2a50*/  R2UR UR5, R45 ;  /* 0x000000002d0572ca */ /* 0x000fe200000e0000 */
[----:B------:R-:W-:Y:S01]  /*2a60*/  UMOV UR30, UR52 ;  /* 0x00000034001e7c82 */ /* 0x000fe20008000000 */
[----:B------:R-:W-:Y:S02]  /*2a70*/  R2UR UR4, R44 ;  /* 0x000000002c0472ca */ /* 0x000fe400000e0000 */
[----:B------:R-:W-:Y:S02]  /*2a80*/  PLOP3.LUT P1, PT, PT, PT, PT, 0x80, 0x8 ;  /* 0x000000000008781c */ /* 0x000fe40003f2f070 */
[----:B------:R-:W-:-:S07]  /*2a90*/  LOP3.LUT R2, R2, 0x1, RZ, 0x3c, !PT ;  /* 0x0000000102027812 */ /* 0x000fce00078e3cff */
[----:B------:R-:W-:Y:S02]  /*2aa0*/  UIADD3 UR51, UPT, UPT, UR58, UR5, URZ ;  /* 0x000000053a337290 */ /* 0x000fe4000fffe0ff */
[----:B------:R-:W-:Y:S01]  /*2ab0*/  UIADD3 UR24, UPT, UPT, UR53, UR4, URZ ;  /* 0x0000000435187290 */ /* 0x000fe2000fffe0ff */
[----:B------:R-:W-:Y:S11]  /*2ac0*/  BRA.U UP1, `(.L_x_32) ;  /* 0xffffffe901887547 */ /* 0x000ff6000b83ffff */
[----:B------:R-:W-:Y:S01]  /*2ad0*/  UIADD3 UR41, UPT, UPT, UR41, 0x40, URZ ;  /* 0x0000004029297890 */ /* 0x000fe2000fffe0ff */
[----:B------:R-:W-:-:S03]  /*2ae0*/  MOV R2, UR40 ;  /* 0x0000002800027c02 */ /* 0x000fc60008000f00 */
[----:B------:R-:W-:Y:S01]  /*2af0*/  ULEA UR4, UR43, UR41, 0x3 ;  /* 0x000000292b047291 */ /* 0x000fe2000f8e18ff */
[----:B------:R-:W-:-:S08]  /*2b00*/  SHF.L.U32 R2, R2, 0x1f, RZ ;  /* 0x0000001f02027819 */ /* 0x000fd000000006ff */
[----:B------:R-:W1:Y:S02]  /*2b10*/  SYNCS.PHASECHK.TRANS64.TRYWAIT P0, [UR4], R2 ;  /* 0x00000002ff0075a7 */ /* 0x000e640008001104 */
[----:B-1----:R-:W-:Y:S05]  /*2b20*/  @!P0 BRA `(.L_x_33) ;  /* 0x0000006000c48947 */ /* 0x002fea0003800000 */
.L_x_132:
[----:B------:R-:W-:-:S04]  /*2b30*/  UIADD3 UR4, UPT, UPT, UR43, 0x1, URZ ;  /* 0x000000012b047890 */ /* 0x000fc8000fffe0ff */
[----:B------:R-:W-:-:S04]  /*2b40*/  UISETP.NE.AND UP0, UPT, UR4, 0x8, UPT ;  /* 0x000000080400788c */ /* 0x000fc8000bf05270 */
[----:B------:R-:W-:Y:S02]  /*2b50*/  USEL UR5, URZ, 0x1, UP0 ;  /* 0x00000001ff057887 */ /* 0x000fe40008000000 */
[----:B------:R-:W-:Y:S02]  /*2b60*/  USEL UR4, UR4, URZ, UP0 ;  /* 0x000000ff04047287 */ /* 0x000fe40008000000 */
[----:B------:R-:W-:Y:S02]  /*2b70*/  ULOP3.LUT UR6, UR40, UR5, URZ, 0x3c, !UPT ;  /* 0x0000000528067292 */ /* 0x000fe4000f8e3cff */
[----:B------:R-:W-:-:S04]  /*2b80*/  ULEA UR5, UR4, UR41, 0x3 ;  /* 0x0000002904057291 */ /* 0x000fc8000f8e18ff */
[----:B-1----:R-:W-:-:S04]  /*2b90*/  MOV R2, UR6 ;  /* 0x0000000600027c02 */ /* 0x002fc80008000f00 */
[----:B------:R-:W-:-:S04]  /*2ba0*/  SHF.L.U32 R2, R2, 0x1f, RZ ;  /* 0x0000001f02027819 */ /* 0x000fc800000006ff */
[----:B------:R-:W1:Y:S02]  /*2bb0*/  SYNCS.PHASECHK.TRANS64.TRYWAIT P0, [UR5], R2 ;  /* 0x00000002ff0075a7 */ /* 0x000e640008001105 */
[----:B-1----:R-:W-:Y:S05]  /*2bc0*/  @!P0 BRA `(.L_x_34) ;  /* 0x0000006000b48947 */ /* 0x002fea0003800000 */
.L_x_134:
        /* <DEDUP_REMOVED lines=10> */
.L_x_136:
        /* <DEDUP_REMOVED lines=10> */
.L_x_138:
        /* <DEDUP_REMOVED lines=10> */
.L_x_140:
        /* <DEDUP_REMOVED lines=10> */
.L_x_142:
        /* <DEDUP_REMOVED lines=10> */
.L_x_144:
[----:B------:R-:W-:-:S04]  /*2ef0*/  UIADD3 UR4, UPT, UPT, UR4, 0x1, URZ ;  /* 0x0000000104047890 */ /* 0x000fc8000fffe0ff */
[----:B------:R-:W-:-:S04]  /*2f00*/  UISETP.NE.AND UP0, UPT, UR4, 0x8, UPT ;  /* 0x000000080400788c */ /* 0x000fc8000bf05270 */
[----:B------:R-:W-:Y:S02]  /*2f10*/  USEL UR5, URZ, 0x1, UP0 ;  /* 0x00000001ff057887 */ /* 0x000fe40008000000 */
[----:B------:R-:W-:Y:S02]  /*2f20*/  USEL UR4, UR4, URZ, UP0 ;  /* 0x000000ff04047287 */ /* 0x000fe40008000000 */
[----:B------:R-:W-:Y:S02]  /*2f30*/  ULOP3.LUT UR5, UR6, UR5, URZ, 0x3c, !UPT ;  /* 0x0000000506057292 */ /* 0x000fe4000f8e3cff */
[----:B------:R-:W-:-:S04]  /*2f40*/  ULEA UR4, UR4, UR41, 0x3 ;  /* 0x0000002904047291 */ /* 0x000fc8000f8e18ff */
[----:B-1----:R-:W-:Y:S02]  /*2f50*/  IMAD.U32 R2, RZ, RZ, UR5 ;  /* 0x00000005ff027e24 */ /* 0x002fe4000f8e00ff */
[----:B------:R-:W-:-:S03]  /*2f60*/  MOV R0, UR4 ;  /* 0x0000000400007c02 */ /* 0x000fc60008000f00 */
[----:B------:R-:W-:-:S07]  /*2f70*/  SHF.L.U32 R2, R2, 0x1f, RZ ;  /* 0x0000001f02027819 */ /* 0x000fce00000006ff */
.L_x_40:
[----:B-1----:R1:W2:Y:S02]  /*2f80*/  SYNCS.PHASECHK.TRANS64.TRYWAIT P0, [R0+URZ], R2 ;  /* 0x00000002000075a7 */ /* 0x0022a400080011ff */
[----:B--2---:R-:W-:Y:S05]  /*2f90*/  @!P0 NANOSLEEP.SYNCS 0x989680 ;  /* 0x009896800000895d */ /* 0x004fea0003900000 */
[----:B------:R-:W2:Y:S02]  /*2fa0*/  @!P0 SYNCS.PHASECHK.TRANS64 P0, [R0+URZ], R2 ;  /* 0x00000002000085a7 */ /* 0x000ea400080010ff */
[----:B--2---:R-:W-:Y:S05]  /*2fb0*/  @P0 EXIT ;  /* 0x000000000000094d */ /* 0x004fea0003800000 */
[----:B------:R-:W-:Y:S05]  /*2fc0*/  BRA `(.L_x_40) ;  /* 0xfffffffc00ec7947 */ /* 0x000fea000383ffff */
.L_x_16:
[----:B------:R-:W2:Y:S02]  /*2fd0*/  S2UR UR4, SR_CgaCtaId ;  /* 0x00000000000479c3 */ /* 0x000ea40000008800 */
[----:B--2---:R-:W-:-:S04]  /*2fe0*/  UISETP.NE.AND UP0, UPT, UR4, URZ, UPT ;  /* 0x000000ff0400728c */ /* 0x004fc8000bf05270 */
[----:B------:R-:W-:-:S09]  /*2ff0*/  UISETP.NE.OR UP0, UPT, UR18, 0x1, UP0 ;  /* 0x000000011200788c */ /* 0x000fd20008705670 */
[----:B------:R-:W-:Y:S05]  /*3000*/  BRA.U UP0, `(.L_x_41) ;  /* 0x0000000100b47547 */ /* 0x000fea000b800000 */
[----:B------:R-:W2:Y:S01]  /*3010*/  S2UR UR5, SR_CgaCtaId ;  /* 0x00000000000579c3 */ /* 0x000ea20000008800 */
[----:B------:R-:W-:Y:S01]  /*3020*/  UMOV UR4, 0x400 ;  /* 0x0000040000047882 */ /* 0x000fe20000000000 */
[----:B------:R-:W-:Y:S01]  /*3030*/  HFMA2 R3, -RZ, RZ, 0, 5.9604644775390625e-08 ;  /* 0x00000001ff037431 */ /* 0x000fe200000001ff */
[----:B------:R-:W-:Y:S01]  /*3040*/  ISETP.NE.AND P0, PT, R0, RZ, PT ;  /* 0x000000ff0000720c */ /* 0x000fe20003f05270 */
[----:B------:R-:W-:Y:S01]  /*3050*/  IMAD.MOV.U32 R8, RZ, RZ, RZ ;  /* 0x000000ffff087224 */ /* 0x000fe200078e00ff */
[----:B--2---:R-:W-:-:S04]  /*3060*/  ULEA UR4, UR5, UR4, 0x18 ;  /* 0x0000000405047291 */ /* 0x004fc8000f8ec0ff */
[----:B------:R-:W-:Y:S02]  /*3070*/  UIADD3 UR5, UPT, UPT, UR4, 0xd8, URZ ;  /* 0x000000d804057890 */ /* 0x000fe4000fffe0ff */
[----:B------:R-:W-:Y:S02]  /*3080*/  UIADD3 UR8, UPT, UPT, UR4, 0xd0, URZ ;  /* 0x000000d004087890 */ /* 0x000fe4000fffe0ff */
[----:B------:R-:W-:-:S12]  /*3090*/  UPRMT UR5, URZ, 0x654, UR5 ;  /* 0x00000654ff057896 */ /* 0x000fd80008000005 */
.L_x_44:
[----:B------:R-:W-:Y:S01]  /*30a0*/  SHF.L.U32 R6, R3, 0x1f, RZ ;  /* 0x0000001f03067819 */ /* 0x000fe200000006ff */
[----:B------:R-:W-:Y:S02]  /*30b0*/  IMAD.U32 R4, RZ, RZ, UR8 ;  /* 0x00000008ff047e24 */ /* 0x000fe4000f8e00ff */
[----:B------:R-:W-:Y:S01]  /*30c0*/  @!P0 IMAD.MOV.U32 R5, RZ, RZ, 0x10 ;  /* 0x00000010ff058424 */ /* 0x000fe200078e00ff */
[----:B------:R-:W2:Y:S02]  /*30d0*/  SYNCS.PHASECHK.TRANS64.TRYWAIT P1, [UR4+0xd8], R6 ;  /* 0x0000d806ff0075a7 */ /* 0x000ea40008021104 */
[----:B------:R-:W-:-:S04]  /*30e0*/  PRMT R4, R0, 0x654, R4 ;  /* 0x0000065400047816 */ /* 0x000fc80000000004 */
[----:B------:R-:W-:Y:S01]  /*30f0*/  SEL R2, R4, R2, !P0 ;  /* 0x0000000204027207 */ /* 0x000fe20004000000 */
[----:B--2---:R-:W-:Y:S06]  /*3100*/  @!P1 BRA `(.L_x_42) ;  /* 0x0000005c00f49947 */ /* 0x004fec0003800000 */
.L_x_146:
[----:B------:R-:W-:Y:S01]  /*3110*/  UIADD3 UR6, UPT, UPT, UR4, 0x110, URZ ;  /* 0x0000011004067890 */ /* 0x000fe2000fffe0ff */
[----:B------:R3:W-:Y:S01]  /*3120*/  @!P0 SYNCS.ARRIVE.TRANS64.RED RZ, [R2+URZ], R5 ;  /* 0x0000000502ff89a7 */ /* 0x0007e200080004ff */
[----:B------:R-:W-:Y:S01]  /*3130*/  UIADD3 UR7, UPT, UPT, UR4, 0xd0, URZ ;  /* 0x000000d004077890 */ /* 0x000fe2000fffe0ff */
[----:B------:R-:W-:-:S08]  /*3140*/  LOP3.LUT R3, R3, 0x1, RZ, 0x3c, !PT ;  /* 0x0000000103037812 */ /* 0x000fd000078e3cff */
[----:B------:R-:W-:Y:S06]  /*3150*/  UGETNEXTWORKID.BROADCAST [UR6], [UR7] ;  /* 0x00000000060073ca */ /* 0x000fec0008000100 */
[----:B---3--:R-:W-:-:S04]  /*3160*/  SHF.L.U32 R5, R8, 0x1f, RZ ;  /* 0x0000001f08057819 */ /* 0x008fc800000006ff */
[----:B------:R-:W3:Y:S02]  /*3170*/  SYNCS.PHASECHK.TRANS64.TRYWAIT P1, [UR4+0xd0], R5 ;  /* 0x0000d005ff0075a7 */ /* 0x000ee40008021104 */
[----:B---3--:R-:W-:Y:S05]  /*3180*/  @!P1 BRA `(.L_x_43) ;  /* 0x0000005c00ec9947 */ /* 0x008fea0003800000 */
.L_x_148:
[----:B--2---:R-:W2:Y:S01]  /*3190*/  LDS.128 R4, [UR4+0x110] ;  /* 0x00011004ff047984 */ /* 0x004ea20008000c00 */
[----:B------:R-:W-:Y:S01]  /*31a0*/  LOP3.LUT R8, R8, 0x1, RZ, 0x3c, !PT ;  /* 0x0000000108087812 */ /* 0x000fe200078e3cff */
[----:B------:R-:W-:Y:S01]  /*31b0*/  @!PT LDS RZ, [RZ] ;  /* 0x00000000fffff984 */ /* 0x000fe20000000800 */
[----:B------:R-:W-:Y:S01]  /*31c0*/  @!PT LDS RZ, [RZ] ;  /* 0x00000000fffff984 */ /* 0x000fe20000000800 */
[----:B------:R-:W-:Y:S01]  /*31d0*/  @!PT LDS RZ, [RZ] ;  /* 0x00000000fffff984 */ /* 0x000fe20000000800 */
[----:B------:R-:W-:Y:S01]  /*31e0*/  @!PT LDS RZ, [RZ] ;  /* 0x00000000fffff984 */ /* 0x000fe20000000800 */
[----:B------:R3:W-:Y:S06]  /*31f0*/  MEMBAR.ALL.CTA ;  /* 0x0000000000007992 */ /* 0x0007ec0000008000 */
[----:B---3--:R-:W3:Y:S02]  /*3200*/  FENCE.VIEW.ASYNC.S ;  /* 0x00000000000073c6 */ /* 0x008ee40000000000 */
[----:B---3--:R-:W-:Y:S01]  /*3210*/  SYNCS.ARRIVE.TRANS64.RED.A1T0 RZ, [UR5], RZ ;  /* 0x000000ffffff79a7 */ /* 0x008fe20008100405 */
[----:B--2---:R-:W-:-:S13]  /*3220*/  LOP3.LUT P1, RZ, R6, 0x1, RZ, 0xc0, !PT ;  /* 0x0000000106ff7812 */ /* 0x004fda000782c0ff */
[----:B------:R-:W-:Y:S05]  /*3230*/  @P1 BRA `(.L_x_44) ;  /* 0xfffffffc00981947 */ /* 0x000fea000383ffff */
[----:B------:R-:W-:-:S04]  /*3240*/  SHF.L.U32 R0, R3, 0x1f, RZ ;  /* 0x0000001f03007819 */ /* 0x000fc800000006ff */
[----:B------:R-:W2:Y:S02]  /*3250*/  SYNCS.PHASECHK.TRANS64 P0, [UR4+0xd8], R0 ;  /* 0x0000d800ff0075a7 */ /* 0x000ea40008001004 */
[----:B-12---:R-:W-:Y:S05]  /*3260*/  @P0 EXIT ;  /* 0x000000000000094d */ /* 0x006fea0003800000 */
[----:B------:R-:W-:-:S07]  /*3270*/  MOV R0, UR4 ;  /* 0x0000000400007c02 */ /* 0x000fce0008000f00 */
.L_x_45:
[----:B-1----:R-:W-:-:S04]  /*3280*/  SHF.L.U32 R2, R3, 0x1f, RZ ;  /* 0x0000001f03027819 */ /* 0x002fc800000006ff */
[----:B------:R1:W2:Y:S03]  /*3290*/  SYNCS.PHASECHK.TRANS64.TRYWAIT P0, [R0+URZ+0xd8], R2 ;  /* 0x0000d802000075a7 */ /* 0x0002a600080011ff */
[----:B--2---:R-:W-:Y:S05]  /*32a0*/  @!P0 NANOSLEEP.SYNCS 0x989680 ;  /* 0x009896800000895d */ /* 0x004fea0003900000 */
[----:B------:R-:W2:Y:S02]  /*32b0*/  @!P0 SYNCS.PHASECHK.TRANS64 P0, [R0+URZ+0xd8], R2 ;  /* 0x0000d802000085a7 */ /* 0x000ea400080010ff */
[----:B--2---:R-:W-:Y:S05]  /*32c0*/  @P0 EXIT ;  /* 0x000000000000094d */ /* 0x004fea0003800000 */
[----:B------:R-:W-:Y:S05]  /*32d0*/  BRA `(.L_x_45) ;  /* 0xfffffffc00e87947 */ /* 0x000fea000383ffff */
.L_x_41:
[----:B------:R-:W-:-:S09]  /*32e0*/  UISETP.NE.AND UP0, UPT, UR18, URZ, UPT ;  /* 0x000000ff1200728c */ /* 0x000fd2000bf05270 */
[----:B------:R-:W-:Y:S05]  /*32f0*/  BRA.U UP0, `(.L_x_46) ;  /* 0x0000000d00887547 */ /* 0x000fea000b800000 */
[----:B------:R-:W2:Y:S01]  /*3300*/  S2UR UR7, SR_CgaCtaId ;  /* 0x00000000000779c3 */ /* 0x000ea20000008800 */
[----:B------:R-:W-:Y:S01]  /*3310*/  UMOV UR4, 0x40 ;  /* 0x0000004000047882 */ /* 0x000fe20000000000 */
[----:B------:R-:W-:Y:S01]  /*3320*/  NOP ;  /* 0x0000000000007918 */ /* 0x000fe20000000000 */
[----:B------:R-:W-:Y:S01]  /*3330*/  UMOV UR6, 0x400 ;  /* 0x0000040000067882 */ /* 0x000fe20000000000 */
[----:B--2---:R-:W-:Y:S02]  /*3340*/  ULEA UR5, UR7, UR4, 0x18 ;  /* 0x0000000407057291 */ /* 0x004fe4000f8ec0ff */
[----:B------:R-:W-:-:S07]  /*3350*/  ULEA UR6, UR7, UR6, 0x18 ;  /* 0x0000000607067291 */ /* 0x000fce000f8ec0ff */
[----:B------:R-:W2:Y:S02]  /*3360*/  LDS.U8 R0, [UR5+0x1c] ;  /* 0x00001c05ff007984 */ /* 0x000ea40008000000 */
[----:B--2---:R-:W-:-:S13]  /*3370*/  ISETP.NE.AND P0, PT, R0, RZ, PT ;  /* 0x000000ff0000720c */ /* 0x004fda0003f05270 */
[----:B------:R-:W-:Y:S05]  /*3380*/  @P0 BRA `(.L_x_47) ;  /* 0x0000000000580947 */ /* 0x000fea0003800000 */
[----:B------:R-:W-:-:S13]  /*3390*/  ELECT P0, URZ, PT ;  /* 0x0000000000ff782f */ /* 0x000fda0003800000 */
[----:B------:R-:W-:Y:S05]  /*33a0*/  @!P0 BRA `(.L_x_48) ;  /* 0x0000000000608947 */ /* 0x000fea0003800000 */
[----:B------:R-:W-:Y:S01]  /*33b0*/  UMOV UR4, 0x10 ;  /* 0x0000001000047882 */ /* 0x000fe20000000000 */
[----:B------:R-:W-:Y:S01]  /*33c0*/  HFMA2 R0, -RZ, RZ, 0, 5.9604644775390625e-08 ;  /* 0x00000001ff007431 */ /* 0x000fe200000001ff */
[----:B------:R-:W-:-:S03]  /*33d0*/  MOV R2, 0xffff ;  /* 0x0000ffff00027802 */ /* 0x000fc60000000f00 */
[----:B------:R-:W-:Y:S04]  /*33e0*/  DEPBAR.LE SB2, 0x36 ;  /* 0x0000ad800000791a */ /* 0x000fe80000000000 */
[----:B------:R-:W2:Y:S02]  /*33f0*/  UTCATOMSWS.FIND_AND_SET.ALIGN UP0, UR4, UR4 ;  /* 0x00000004000475e3 */ /* 0x000ea40008000800 */
[----:B--2---:R-:W-:Y:S01]  /*3400*/  MOV R3, UR4 ;  /* 0x0000000400037c02 */ /* 0x004fe20008000f00 */
[----:B------:R-:W-:Y:S06]  /*3410*/  BRA.U UP0, `(.L_x_49) ;  /* 0x0000000100187547 */ /* 0x000fec000b800000 */
.L_x_50:
[----:B------:R-:W-:Y:S05]  /*3420*/  NANOSLEEP 0x64 ;  /* 0x000000640000795d */ /* 0x000fea0003800000 */
[----:B------:R-:W-:-:S05]  /*3430*/  UMOV UR4, 0x10 ;  /* 0x0000001000047882 */ /* 0x000fca0000000000 */
[----:B------:R-:W-:Y:S04]  /*3440*/  DEPBAR.LE SB2, 0x36 ;  /* 0x0000ad800000791a */ /* 0x000fe80000000000 */
[----:B------:R-:W2:Y:S02]  /*3450*/  UTCATOMSWS.FIND_AND_SET.ALIGN UP0, UR4, UR4 ;  /* 0x00000004000475e3 */ /* 0x000ea40008000800 */
[----:B--2---:R-:W-:Y:S01]  /*3460*/  MOV R3, UR4 ;  /* 0x0000000400037c02 */ /* 0x004fe20008000f00 */
[----:B------:R-:W-:Y:S05]  /*3470*/  BRA.U !UP0, `(.L_x_50) ;  /* 0xfffffffd08e87547 */ /* 0x000fea000b83ffff */
.L_x_49:
[-C--:B------:R-:W-:Y:S02]  /*3480*/  SHF.L.U32 R2, R2, R3.reuse, RZ ;  /* 0x0000000302027219 */ /* 0x080fe400000006ff */
[----:B------:R-:W-:Y:S01]  /*3490*/  SHF.L.U32 R0, R0, R3, RZ ;  /* 0x0000000300007219 */ /* 0x000fe200000006ff */
[----:B------:R-:W-:Y:S02]  /*34a0*/  IMAD.SHL.U32 R3, R3, 0x20, RZ ;  /* 0x0000002003037824 */ /* 0x000fe400078e00ff */
[----:B------:R2:W-:Y:S04]  /*34b0*/  ATOMS.OR RZ, [UR5+0x14], R2 ;  /* 0x00001402ffff798c */ /* 0x0005e8000b000005 */
[----:B------:R2:W-:Y:S04]  /*34c0*/  ATOMS.OR RZ, [UR5+0x18], R0 ;  /* 0x00001800ffff798c */ /* 0x0005e8000b000005 */
[----:B------:R2:W-:Y:S01]  /*34d0*/  STS [UR6+0x120], R3 ;  /* 0x00012003ff007988 */ /* 0x0005e20008000806 */
[----:B------:R-:W-:Y:S05]  /*34e0*/  BRA `(.L_x_48) ;  /* 0x0000000000107947 */ /* 0x000fea0003800000 */
.L_x_47:
[----:B------:R-:W-:Y:S02]  /*34f0*/  MOV R0, 0xffffffff ;  /* 0xffffffff00007802 */ /* 0x000fe40000000f00 */
[----:B------:R-:W-:-:S03]  /*3500*/  MOV R2, 0x3530 ;  /* 0x0000353000027802 */ /* 0x000fc60000000f00 */
[----:B------:R2:W-:Y:S04]  /*3510*/  STS [UR6+0x120], R0 ;  /* 0x00012000ff007988 */ /* 0x0005e80008000806 */
[----:B-12--5:R-:W-:Y:S05]  /*3520*/  CALL.REL.NOINC `($__internal_1_$__cuda_sm10x_tcgen05_guardrail_trap_phase_invalid_during_alloc) ;  /* 0x0000006000f87944 */ /* 0x026fea0003c00000 */
.L_x_48:
[----:B------:R-:W-:Y:S05]  /*3530*/  WARPSYNC.ALL ;  /* 0x0000000000007948 */ /* 0x000fea0003800000 */
[----:B------:R-:W3:Y:S01]  /*3540*/  S2UR UR4, SR_CgaCtaId ;  /* 0x00000000000479c3 */ /* 0x000ee20000008800 */
[----:B------:R-:W-:Y:S01]  /*3550*/  UMOV UR20, 0x400 ;  /* 0x0000040000147882 */ /* 0x000fe20000000000 */
[----:B------:R-:W-:-:S06]  /*3560*/  NOP ;  /* 0x0000000000007918 */ /* 0x000fcc0000000000 */
[----:B------:R-:W-:Y:S06]  /*3570*/  BAR.ARV 0x6, 0xa0 ;  /* 0x0182800000007b1d */ /* 0x000fec0000002000 */
[----:B------:R-:W4:Y:S01]  /*3580*/  LDCU.64 UR6, c[0x0][0x388] ;  /* 0x00007100ff0677ac */ /* 0x000f220008000a00 */
[----:B------:R-:W-:Y:S01]  /*3590*/  IMAD.MOV.U32 R8, RZ, RZ, 0x1 ;  /* 0x00000001ff087424 */ /* 0x000fe200078e00ff */
[----:B------:R-:W1:Y:S01]  /*35a0*/  LDCU.64 UR8, c[0x0][0x390] ;  /* 0x00007200ff0877ac */ /* 0x000e620008000a00 */
[----:B------:R-:W-:Y:S01]  /*35b0*/  UMOV UR23, URZ ;  /* 0x000000ff00177c82 */ /* 0x000fe20008000000 */
[----:B------:R-:W-:Y:S01]  /*35c0*/  UMOV UR19, URZ ;  /* 0x000000ff00137c82 */ /* 0x000fe20008000000 */
[----:B---3--:R-:W-:Y:S01]  /*35d0*/  ULEA UR20, UR4, UR20, 0x18 ;  /* 0x0000001404147291 */ /* 0x008fe2000f8ec0ff */
[----:B------:R-:W-:Y:S01]  /*35e0*/  UMOV UR32, 0x0 ;  /* 0x0000000000207882 */ /* 0x000fe20000000000 */
[----:B------:R-:W-:Y:S01]  /*35f0*/  UMOV UR33, 0x4210490 ;  /* 0x0421049000217882 */ /* 0x000fe20000000000 */
[----:B------:R-:W-:Y:S01]  /*3600*/  UMOV UR30, 0x0 ;  /* 0x00000000001e7882 */ /* 0x000fe20000000000 */
[----:B------:R-:W-:Y:S01]  /*3610*/  UMOV UR31, 0x4210490 ;  /* 0x04210490001f7882 */ /* 0x000fe20000000000 */
[----:B------:R-:W-:Y:S01]  /*3620*/  UMOV UR28, 0x0 ;  /* 0x00000000001c7882 */ /* 0x000fe20000000000 */
[----:B------:R-:W-:Y:S01]  /*3630*/  UMOV UR29, 0x4210490 ;  /* 0x04210490001d7882 */ /* 0x000fe20000000000 */
[----:B----4-:R-:W-:-:S02]  /*3640*/  UIADD3 UR4, UPT, UPT, UR6, 0x3f, URZ ;  /* 0x0000003f06047890 */ /* 0x010fc4000fffe0ff */
[----:B------:R-:W2:Y:S01]  /*3650*/  LDS R9, [UR20+0x120] ;  /* 0x00012014ff097984 */ /* 0x000ea20008000800 */
[----:B------:R-:W-:Y:S01]  /*3660*/  UMOV UR26, 0x0 ;  /* 0x00000000001a7882 */ /* 0x000fe20000000000 */
[----:B------:R-:W-:Y:S01]  /*3670*/  UMOV UR27, 0x4210490 ;  /* 0x04210490001b7882 */ /* 0x000fe20000000000 */
[----:B------:R-:W-:-:S04]  /*3680*/  USHF.R.S32.HI UR5, URZ, 0x1f, UR4 ;  /* 0x0000001fff057899 */ /* 0x000fc80008011404 */
[----:B------:R-:W-:Y:S02]  /*3690*/  ULEA.HI UR4, UR5, UR4, URZ, 0x6 ;  /* 0x0000000405047291 */ /* 0x000fe4000f8f30ff */
[----:B------:R-:W-:Y:S02]  /*36a0*/  UIADD3 UR5, UPT, UPT, UR20, 0x4400, URZ ;  /* 0x0000440014057890 */ /* 0x000fe4000fffe0ff */
[----:B------:R-:W-:Y:S02]  /*36b0*/  USHF.R.S32.HI UR4, URZ, 0x6, UR4 ;  /* 0x00000006ff047899 */ /* 0x000fe40008011404 */
[----:B------:R-:W-:Y:S02]  /*36c0*/  USHF.R.U32.HI UR6, URZ, 0x4, UR5 ;  /* 0x00000004ff067899 */ /* 0x000fe40008011605 */
[----:B------:R-:W-:Y:S02]  /*36d0*/  UIMAD UR4, UR4, UR7, URZ ;  /* 0x00000007040472a4 */ /* 0x000fe4000f8e02ff */
[----:B------:R-:W-:-:S02]  /*36e0*/  ULOP3.LUT UR6, UR6, 0x3fff, URZ, 0xc0, !UPT ;  /* 0x00003fff06067892 */ /* 0x000fc4000f8ec0ff */
[----:B-1----:R-:W-:Y:S02]  /*36f0*/  UIMAD UR4, UR4, UR8, URZ ;  /* 0x00000008040472a4 */ /* 0x002fe4000f8e02ff */
[----:B------:R-:W-:Y:S02]  /*3700*/  ULOP3.LUT UR21, UR6, 0x10000, URZ, 0xfc, !UPT ;  /* 0x0001000006157892 */ /* 0x000fe4000f8efcff */
[----:B------:R-:W-:Y:S02]  /*3710*/  UIMAD UR9, UR4, UR9, URZ ;  /* 0x00000009040972a4 */ /* 0x000fe4000f8e02ff */
[----:B------:R-:W-:Y:S02]  /*3720*/  UIADD3 UR4, UPT, UPT, UR20, 0x14400, URZ ;  /* 0x0001440014047890 */ /* 0x000fe4000fffe0ff */
[----:B------:R-:W-:Y:S02]  /*3730*/  UIADD3 UR34, UPT, UPT, UR9, -0x1, URZ ;  /* 0xffffffff09227890 */ /* 0x000fe4000fffe0ff */
[----:B------:R-:W-:-:S02]  /*3740*/  USHF.R.U32.HI UR5, URZ, 0x4, UR4 ;  /* 0x00000004ff057899 */ /* 0x000fc40008011604 */
[----:B------:R-:W-:Y:S02]  /*3750*/  UIADD3 UR4, UPT, UPT, UR20, 0xd8, URZ ;  /* 0x000000d814047890 */ /* 0x000fe4000fffe0ff */
[----:B------:R-:W-:Y:S02]  /*3760*/  ULOP3.LUT UR5, UR5, 0x3fff, URZ, 0xc0, !UPT ;  /* 0x00003fff05057892 */ /* 0x000fe4000f8ec0ff */
[----:B------:R-:W-:Y:S02]  /*3770*/  UPRMT UR25, URZ, 0x654, UR4 ;  /* 0x00000654ff197896 */ /* 0x000fe40008000004 */
[----:B------:R-:W-:Y:S02]  /*3780*/  ULOP3.LUT UR22, UR5, 0x2000000, URZ, 0xfc, !UPT ;  /* 0x0200000005167892 */ /* 0x000fe4000f8efcff */
[----:B------:R-:W-:Y:S01]  /*3790*/  UISETP.GE.AND UP3, UPT, UR9, 0x1, UPT ;  /* 0x000000010900788c */ /* 0x000fe2000bf66270 */
[C---:B--2---:R-:W-:Y:S01]  /*37a0*/  VIADD R3, R9.reuse, 0x80 ;  /* 0x0000008009037836 */ /* 0x044fe20000000000 */
[----:B------:R-:W-:-:S04]  /*37b0*/  LOP3.LUT R2, R9, 0xffff, RZ, 0xc0, !PT ;  /* 0x0000ffff09027812 */ /* 0x000fc800078ec0ff */
[----:B------:R-:W-:-:S05]  /*37c0*/  LOP3.LUT R3, R3, 0xffff, RZ, 0xc0, !PT ;  /* 0x0000ffff03037812 */ /* 0x000fca00078ec0ff */
[----:B------:R1:W-:Y:S02]  /*37d0*/  STL.64 [R1], R2 ;  /* 0x0000000201007387 */ /* 0x0003e40000100a00 */
[----:B-1----:R-:W-:-:S07]  /*37e0*/  CS2R R2, SRZ ;  /* 0x0000000000027805 */ /* 0x002fce000001ff00 */
.L_x_57:
[----:B-1----:R-:W-:-:S04]  /*37f0*/  SHF.L.U32 R4, R3, 0x1f, RZ ;  /* 0x0000001f03047819 */ /* 0x002fc800000006ff */
[----:B------:R-:W1:Y:S02]  /*3800*/  SYNCS.PHASECHK.TRANS64.TRYWAIT P0, [UR20+0xd0], R4 ;  /* 0x0000d004ff0075a7 */ /* 0x000e640008001114 */
[----:B-12-4-:R-:W-:Y:S05]  /*3810*/  @!P0 BRA `(.L_x_51) ;  /* 0x0000005800608947 */ /* 0x016fea0003800000 */
.L_x_150:
[----:B-1----:R-:W1:Y:S01]  /*3820*/  LDS.128 R4, [UR20+0x110] ;  /* 0x00011014ff047984 */ /* 0x002e620008000c00 */
[----:B------:R-:W-:Y:S01]  /*3830*/  ULEA UR24, UR23, UR20, 0x3 ;  /* 0x0000001417187291 */ /* 0x000fe2000f8e18ff */
[----:B------:R-:W-:Y:S01]  /*3840*/  SHF.L.U32 R0, R8, 0x1f, RZ ;  /* 0x0000001f08007819 */ /* 0x000fe200000006ff */
[----:B------:R-:W-:Y:S01]  /*3850*/  @!PT LDS RZ, [RZ] ;  /* 0x00000000fffff984 */ /* 0x000fe20000000800 */
[----:B------:R-:W-:Y:S01]  /*3860*/  @!PT LDS RZ, [RZ] ;  /* 0x00000000fffff984 */ /* 0x000fe20000000800 */
[----:B------:R-:W-:Y:S01]  /*3870*/  @!PT LDS RZ, [RZ] ;  /* 0x00000000fffff984 */ /* 0x000fe20000000800 */
[----:B------:R-:W-:Y:S01]  /*3880*/  @!PT LDS RZ, [RZ] ;  /* 0x00000000fffff984 */ /* 0x000fe20000000800 */
[----:B------:R2:W-:Y:S06]  /*3890*/  MEMBAR.ALL.CTA ;  /* 0x0000000000007992 */ /* 0x0005ec0000008000 */
[----:B--2---:R-:W2:Y:S02]  /*38a0*/  FENCE.VIEW.ASYNC.S ;  /* 0x00000000000073c6 */ /* 0x004ea40000000000 */
[----:B--2---:R-:W-:Y:S01]  /*38b0*/  SYNCS.ARRIVE.TRANS64.RED.A1T0 RZ, [UR25], RZ ;  /* 0x000000ffffff79a7 */ /* 0x004fe20008100419 */
[----:B------:R-:W2:Y:S01]  /*38c0*/  SYNCS.PHASECHK.TRANS64.TRYWAIT P0, [UR24+0xf0], R0 ;  /* 0x0000f000ff0075a7 */ /* 0x000ea20008001118 */
[----:B-1----:R-:W-:Y:S01]  /*38d0*/  LOP3.LUT P3, RZ, R6, 0x1, RZ, 0xc0, !PT ;  /* 0x0000000106ff7812 */ /* 0x002fe2000786c0ff */
[----:B--2---:R-:W-:-:S12]  /*38e0*/  @!P0 BRA `(.L_x_52) ;  /* 0x0000005800448947 */ /* 0x004fd80003800000 */
.L_x_152:
[----:B------:R-:W-:Y:S05]  /*38f0*/  BRA.U !UP3, `(.L_x_53) ;  /* 0x000000010bf87547 */ /* 0x000fea000b800000 */
[----:B-1----:R-:W-:Y:S01]  /*3900*/  IMAD.U32 R0, RZ, RZ, UR23 ;  /* 0x00000017ff007e24 */ /* 0x002fe2000f8e00ff */
[----:B------:R-:W-:-:S04]  /*3910*/  ULEA UR4, UR19, UR20, 0x3 ;  /* 0x0000001413047291 */ /* 0x000fc8000f8e18ff */
[----:B------:R-:W-:-:S05]  /*3920*/  LEA R0, R0, R1, 0x2 ;  /* 0x0000000100007211 */ /* 0x000fca00078e10ff */
[----:B------:R1:W5:Y:S01]  /*3930*/  LDL R4, [R0] ;  /* 0x0000000000047983 */ /* 0x0003620000100800 */
[----:B------:R-:W-:Y:S01]  /*3940*/  UPLOP3.LUT UP2, UPT, UPT, UPT, UPT, 0x40, 0x4 ;  /* 0x000000000004789c */ /* 0x000fe20003f4e870 */
[----:B------:R-:W-:Y:S01]  /*3950*/  UMOV UR17, UR34 ;  /* 0x0000002200117c82 */ /* 0x000fe20008000000 */
[----:B-1----:R-:W-:-:S04]  /*3960*/  SHF.L.U32 R0, R2, 0x1f, RZ ;  /* 0x0000001f02007819 */ /* 0x002fc800000006ff */
[----:B------:R1:W2:Y:S01]  /*3970*/  SYNCS.PHASECHK.TRANS64.TRYWAIT P2, [UR4], R0 ;  /* 0x00000000ff0075a7 */ /* 0x0002a20008041104 */
[----:B------:R-:W-:-:S05]  /*3980*/  UMOV UR4, UR19 ;  /* 0x0000001300047c82 */ /* 0x000fca0008000000 */
.L_x_56:
[----:B------:R-:W-:Y:S01]  /*3990*/  ULEA UR18, UR4, UR20, 0x3 ;  /* 0x0000001404127291 */ /* 0x000fe2000f8e18ff */
[----:B--234-:R-:W-:Y:S11]  /*39a0*/  @P2 BRA `(.L_x_54) ;  /* 0x00000000000c2947 */ /* 0x01cff60003800000 */
[----:B------:R-:W-:Y:S04]  /*39b0*/  SHF.L.U32 R5, R2, 0x1f, RZ ;  /* 0x0000001f02057819 */ /* 0x000fe800000006ff */
[----:B------:R-:W2:Y:S02]  /*39c0*/  SYNCS.PHASECHK.TRANS64.TRYWAIT P0, [UR18], R5 ;  /* 0x00000005ff0075a7 */ /* 0x000ea40008001112 */
[----:B--2---:R-:W-:Y:S05]  /*39d0*/  @!P0 BRA `(.L_x_55) ;  /* 0x0000005800208947 */ /* 0x004fea0003800000 */
.L_x_54:
[----:B------:R-:W-:Y:S01]  /*39e0*/  UISETP.NE.AND UP0, UPT, UR17, URZ, UPT ;  /* 0x000000ff1100728c */ /* 0x000fe2000bf05270 */
[----:B------:R-:W-:Y:S01]  /*39f0*/  PLOP3.LUT P2, PT, PT, PT, PT, 0x80, 0x8 ;  /* 0x000000000008781c */ /* 0x000fe20003f4f070 */
[----:B------:R-:W-:Y:S01]  /*3a00*/  UIADD3 UR5, UPT, UPT, UR4, 0x1, URZ ;  /* 0x0000000104057890 */ /* 0x000fe2000fffe0ff */
[----:B------:R-:W-:Y:S11]  /*3a10*/  ELECT P1, URZ, PT ;  /* 0x0000000000ff782f */ /* 0x000ff60003820000 */
[----:B------:R-:W-:Y:S02]  /*3a20*/  @!UPT UIADD3 URZ, UPT, UPT, URZ, URZ, URZ ;  /* 0x000000fffffff290 */ /* 0x000fe4000fffe0ff */
[----:B-----5:R-:W-:Y:S01]  /*3a30*/  @P1 R2UR.BROADCAST UR8, R4 ;  /* 0x00000000040812ca */ /* 0x020fe200008e0000 */
[----:B------:R-:W-:Y:S01]  /*3a40*/  UISETP.NE.AND UP1, UPT, UR5, 0x8, UPT ;  /* 0x000000080500788c */ /* 0x000fe2000bf25270 */
[----:B------:R-:W-:Y:S01]  /*3a50*/  PLOP3.LUT P0, PT, PT, PT, UP0, 0x80, 0x8 ;  /* 0x000000000008781c */ /* 0x000fe20003f0f008 */
[----:B------:R-:W-:Y:S02]  /*3a60*/  ULEA UR10, UR4, UR22, 0xa ;  /* 0x00000016040a7291 */ /* 0x000fe4000f8e50ff */
[----:B------:R-:W-:Y:S02]  /*3a70*/  USEL UR6, URZ, 0x1, UP1 ;  /* 0x00000001ff067887 */ /* 0x000fe40008800000 */
[----:B------:R-:W-:Y:S02]  /*3a80*/  USEL UR19, UR5, URZ, UP1 ;  /* 0x000000ff05137287 */ /* 0x000fe40008800000 */
[----:B------:R-:W-:Y:S02]  /*3a90*/  ULEA UR14, UR4, UR21, 0x9 ;  /* 0x00000015040e7291 */ /* 0x000fe4000f8e48ff */
[----:B------:R-:W-:Y:S01]  /*3aa0*/  @UP0 ULEA UR5, UR19, UR20, 0x3 ;  /* 0x0000001413050291 */ /* 0x000fe2000f8e18ff */
[----:B------:R-:W-:Y:S01]  /*3ab0*/  LOP3.LUT R2, R2, UR6, RZ, 0x3c, !PT ;  /* 0x0000000602027c12 */ /* 0x000fe2000f8e3cff */
[----:B------:R-:W-:Y:S02]  /*3ac0*/  UIADD3 UR6, UPT, UPT, UR10, 0x80, URZ ;  /* 0x000000800a067890 */ /* 0x000fe4000fffe0ff */
[----:B------:R-:W-:Y:S01]  /*3ad0*/  UIADD3 UR4, UPT, UPT, UR14, 0x2, URZ ;  /* 0x000000020e047890 */ /* 0x000fe2000fffe0ff */
[----:B-1----:R-:W-:Y:S01]  /*3ae0*/  @P0 SHF.L.U32 R0, R2, 0x1f, RZ ;  /* 0x0000001f02000819 */ /* 0x002fe200000006ff */
[----:B------:R-:W-:Y:S01]  /*3af0*/  UIADD3 UR12, UPT, UPT, UR10, 0x100, URZ ;  /* 0x000001000a0c7890 */ /* 0x000fe2000fffe0ff */
[----:B------:R-:W-:Y:S02]  /*3b00*/  UMOV UR11, 0x40004040 ;  /* 0x40004040000b7882 */ /* 0x000fe40000000000 */
[----:B------:R3:W4:Y:S01]  /*3b10*/  @P0 SYNCS.PHASECHK.TRANS64.TRYWAIT P2, [UR5], R0 ;  /* 0x00000000ff0005a7 */ /* 0x0007220008041105 */
[----:B------:R-:W-:Y:S11]  /*3b20*/  ELECT P0, URZ, PT ;  /* 0x0000000000ff782f */ /* 0x000ff60003800000 */
[----:B------:R-:W-:Y:S02]  /*3b30*/  @!UPT UIADD3 URZ, UPT, UPT, URZ, URZ, URZ ;  /* 0x000000fffffff290 */ /* 0x000fe4000fffe0ff */
[C---:B------:R-:W-:Y:S02]  /*3b40*/  @P0 R2UR.BROADCAST UR16, R4.reuse ;  /* 0x00000000041002ca */ /* 0x040fe400008e0000 */
[----:B------:R-:W-:Y:S01]  /*3b50*/  ELECT P0, URZ, PT ;  /* 0x0000000000ff782f */ /* 0x000fe20003800000 */
[----:B------:R-:W-:Y:S01]  /*3b60*/  UMOV UR15, 0x40004040 ;  /* 0x40004040000f7882 */ /* 0x000fe20000000000 */
[----:B------:R-:W-:Y:S01]  /*3b70*/  UMOV UR7, 0x40004040 ;  /* 0x4000404000077882 */ /* 0x000fe20000000000 */
[----:B------:R1:W-:Y:S01]  /*3b80*/  UTCHMMA gdesc[UR14], gdesc[UR10], tmem[UR8], tmem[UR32], idesc[UR33], UP2 ;  /* 0x00ff200a0e0075ea */ /* 0x0003e20009000008 */
[----:B------:R-:W-:Y:S01]  /*3b90*/  UPLOP3.LUT UP2, UPT, UPT, UPT, UPT, 0x80, 0x8 ;  /* 0x000000000008789c */ /* 0x000fe20003f4f070 */
[----:B------:R-:W-:Y:S01]  /*3ba0*/  UMOV UR5, 0x40004040 ;  /* 0x4000404000057882 */ /* 0x000fe20000000000 */
[----:B------:R-:W-:Y:S01]  /*3bb0*/  UMOV UR13, 0x40004040 ;  /* 0x40004040000d7882 */ /* 0x000fe20000000000 */
[----:B------:R-:W-:Y:S04]  /*3bc0*/  UMOV UR9, 0x40004040 ;  /* 0x4000404000097882 */ /* 0x000fe80000000000 */
[----:B------:R2:W-:Y:S01]  /*3bd0*/  UTCHMMA gdesc[UR4], gdesc[UR6], tmem[UR16], tmem[UR30], idesc[UR31], UPT ;  /* 0x00ff1e06040075ea */ /* 0x0005e2000b800010 */
[----:B-1----:R-:W-:Y:S01]  /*3be0*/  UIADD3 UR8, UPT, UPT, UR14, 0x4, URZ ;  /* 0x000000040e087890 */ /* 0x002fe2000fffe0ff */
[C---:B------:R-:W-:Y:S02]  /*3bf0*/  @P0 R2UR.BROADCAST UR15, R4.reuse ;  /* 0x00000000040f02ca */ /* 0x040fe400008e0000 */
[----:B------:R-:W-:Y:S01]  /*3c00*/  ELECT P0, URZ, PT ;  /* 0x0000000000ff782f */ /* 0x000fe20003800000 */
[----:B------:R-:W-:Y:S02]  /*3c10*/  UIADD3 UR10, UPT, UPT, UR10, 0x180, URZ ;  /* 0x000001800a0a7890 */ /* 0x000fe4000fffe0ff */
[----:B--2---:R-:W-:Y:S10]  /*3c20*/  UIADD3 UR6, UPT, UPT, UR14, 0x6, URZ ;  /* 0x000000060e067890 */ /* 0x004ff4000fffe0ff */
[----:B------:R-:W-:Y:S01]  /*3c30*/  @P0 R2UR.BROADCAST UR14, R4 ;  /* 0x00000000040e02ca */ /* 0x000fe200008e0000 */
[----:B------:R-:W-:Y:S02]  /*3c40*/  UIADD3 UR5, UPT, UPT, UR18, 0x40, URZ ;  /* 0x0000004012057890 */ /* 0x000fe4000fffe0ff */
[----:B------:R-:W-:Y:S01]  /*3c50*/  UIADD3 UR4, UPT, UPT, UR17, 0x1, URZ ;  /* 0x0000000111047890 */ /* 0x000fe2000fffe0ff */
[----:B------:R1:W-:Y:S03]  /*3c60*/  UTCHMMA gdesc[UR8], gdesc[UR12], tmem[UR15], tmem[UR28], idesc[UR29], UPT ;  /* 0x00ff1c0c080075ea */ /* 0x0003e6000b80000f */
[----:B------:R-:W-:Y:S03]  /*3c70*/  UISETP.GT.U32.AND UP0, UPT, UR4, 0x1, UPT ;  /* 0x000000010400788c */ /* 0x000fe6000bf04070 */
[----:B------:R-:W-:Y:S03]  /*3c80*/  UMOV UR4, UR19 ;  /* 0x0000001300047c82 */ /* 0x000fe60008000000 */
[----:B------:R3:W-:Y:S01]  /*3c90*/  UTCHMMA gdesc[UR6], gdesc[UR10], tmem[UR14], tmem[UR26], idesc[UR27], UPT ;  /* 0x00ff1a0a060075ea */ /* 0x0007e2000b80000e */
[----:B------:R3:W-:Y:S01]  /*3ca0*/  UTCBAR [UR5], URZ ;  /* 0x000000ff050073e9 */ /* 0x0007e200080000ff */
[----:B-1----:R-:W-:Y:S07]  /*3cb0*/  UIADD3 UR8, UPT, UPT, UR17, -0x1, URZ ;  /* 0xffffffff11087890 */ /* 0x002fee000fffe0ff */
[----:B------:R-:W-:Y:S01]  /*3cc0*/  UMOV UR17, UR8 ;  /* 0x0000000800117c82 */ /* 0x000fe20008000000 */
[----:B------:R-:W-:Y:S05]  /*3cd0*/  BRA.U UP0, `(.L_x_56) ;  /* 0xfffffffd002c7547 */ /* 0x000fea000b83ffff */
.L_x_53:
[----:B------:R-:W-:Y:S01]  /*3ce0*/  UIADD3 UR4, UPT, UPT, UR23, 0x1, URZ ;  /* 0x0000000117047890 */ /* 0x000fe2000fffe0ff */
[----:B------:R-:W-:Y:S01]  /*3cf0*/  LOP3.LUT R3, R3, 0x1, RZ, 0x3c, !PT ;  /* 0x0000000103037812 */ /* 0x000fe200078e3cff */
[----:B---3--:R-:W-:Y:S02]  /*3d00*/  UIADD3 UR5, UPT, UPT, UR24, 0xe0, URZ ;  /* 0x000000e018057890 */ /* 0x008fe4000fffe0ff */
[----:B------:R-:W-:-:S04]  /*3d10*/  UISETP.NE.AND UP0, UPT, UR4, 0x2, UPT ;  /* 0x000000020400788c */ /* 0x000fc8000bf05270 */
[----:B------:R-:W-:Y:S02]  /*3d20*/  USEL UR6, URZ, 0x1, UP0 ;  /* 0x00000001ff067887 */ /* 0x000fe40008000000 */
[----:B------:R-:W-:Y:S01]  /*3d30*/  USEL UR23, UR4, URZ, UP0 ;  /* 0x000000ff04177287 */ /* 0x000fe20008000000 */
[----:B------:R2:W-:Y:S03]  /*3d40*/  UTCBAR [UR5], URZ ;  /* 0x000000ff050073e9 */ /* 0x0005e600080000ff */
[----:B------:R-:W-:Y:S01]  /*3d50*/  LOP3.LUT R8, R8, UR6, RZ, 0x3c, !PT ;  /* 0x0000000608087c12 */ /* 0x000fe2000f8e3cff */
[----:B------:R-:W-:Y:S07]  /*3d60*/  @P3 BRA `(.L_x_57) ;  /* 0xfffffff800a03947 */ /* 0x000fee000383ffff */
[----:B------:R-:W3:Y:S01]  /*3d70*/  S2UR UR6, SR_CgaCtaId ;  /* 0x00000000000679c3 */ /* 0x000ee20000008800 */
[----:B------:R-:W-:Y:S01]  /*3d80*/  ELECT P0, URZ, PT ;  /* 0x0000000000ff782f */ /* 0x000fe20003800000 */
[----:B-1----:R-:W-:Y:S01]  /*3d90*/  IMAD.MOV.U32 R0, RZ, RZ, 0x1 ;  /* 0x00000001ff007424 */ /* 0x002fe200078e00ff */
[----:B------:R-:W-:Y:S01]  /*3da0*/  UIADD3 UR20, UPT, UPT, UR20, 0xf0, URZ ;  /* 0x000000f014147890 */ /* 0x000fe2000fffe0ff */
[----:B------:R-:W-:Y:S01]  /*3db0*/  SHF.L.U32 R2, R8, 0x1f, RZ ;  /* 0x0000001f08027819 */ /* 0x000fe200000006ff */
[----:B------:R-:W-:-:S03]  /*3dc0*/  UMOV UR4, 0x40 ;  /* 0x0000004000047882 */ /* 0x000fc60000000000 */
[----:B------:R-:W-:Y:S01]  /*3dd0*/  UVIRTCOUNT.DEALLOC.SMPOOL 0x80 ;  /* 0x000000800000784c */ /* 0x000fe20000000000 */
[----:B---3--:R-:W-:Y:S02]  /*3de0*/  ULEA UR6, UR6, UR4, 0x18 ;  /* 0x0000000406067291 */ /* 0x008fe4000f8ec0ff */
[----:B------:R-:W-:-:S07]  /*3df0*/  ULEA UR4, UR23, UR20, 0x3 ;  /* 0x0000001417047291 */ /* 0x000fce000f8e18ff */
[----:B------:R1:W-:Y:S02]  /*3e00*/  @P0 STS.U8 [UR6+0x1c], R0 ;  /* 0x00001c00ff000988 */ /* 0x0003e40008000006 */
[----:B------:R-:W3:Y:S02]  /*3e10*/  SYNCS.PHASECHK.TRANS64.TRYWAIT P0, [UR4], R2 ;  /* 0x00000002ff0075a7 */ /* 0x000ee40008001104 */
[----:B-1-3--:R-:W-:Y:S05]  /*3e20*/  @!P0 BRA `(.L_x_58) ;  /* 0x0000005400248947 */ /* 0x00afea0003800000 */
.L_x_155:
[----:B------:R-:W-:-:S04]  /*3e30*/  UIADD3 UR4, UPT, UPT, UR23, 0x1, URZ ;  /* 0x0000000117047890 */ /* 0x000fc8000fffe0ff */
[----:B------:R-:W-:-:S04]  /*3e40*/  UISETP.NE.AND UP0, UPT, UR4, 0x2, UPT ;  /* 0x000000020400788c */ /* 0x000fc8000bf05270 */
[----:B--2---:R-:W-:Y:S02]  /*3e50*/  USEL UR5, URZ, 0x1, UP0 ;  /* 0x00000001ff057887 */ /* 0x004fe40008000000 */
[----:B------:R-:W-:-:S04]  /*3e60*/  USEL UR4, UR4, URZ, UP0 ;  /* 0x000000ff04047287 */ /* 0x000fc80008000000 */
[----:B------:R-:W-:Y:S01]  /*3e70*/  ULEA UR4, UR4, UR20, 0x3 ;  /* 0x0000001404047291 */ /* 0x000fe2000f8e18ff */
[----:B-1----:R-:W-:-:S04]  /*3e80*/  LOP3.LUT R2, R8, UR5, RZ, 0x3c, !PT ;  /* 0x0000000508027c12 */ /* 0x002fc8000f8e3cff */
[----:B------:R-:W-:-:S04]  /*3e90*/  SHF.L.U32 R2, R2, 0x1f, RZ ;  /* 0x0000001f02027819 */ /* 0x000fc800000006ff */
[----:B------:R-:W1:Y:S02]  /*3ea0*/  SYNCS.PHASECHK.TRANS64.TRYWAIT P0, [UR4], R2 ;  /* 0x00000002ff0075a7 */ /* 0x000e640008001104 */
[----:B-1----:R-:W-:Y:S05]  /*3eb0*/  @!P0 BRA `(.L_x_59) ;  /* 0x0000005400188947 */ /* 0x002fea0003800000 */
.L_x_157:
[----:B------:R-:W-:Y:S01]  /*3ec0*/  NOP ;  /* 0x0000000000007918 */ /* 0x000fe20000000000 */
[----:B-1----:R-:W1:Y:S01]  /*3ed0*/  LDS R0, [UR6+0x14] ;  /* 0x00001406ff007984 */ /* 0x002e620008000800 */
[----:B------:R-:W-:Y:S01]  /*3ee0*/  LOP3.LUT R3, R9, 0xffff, RZ, 0xc0, !PT ;  /* 0x0000ffff09037812 */ /* 0x000fe200078ec0ff */
[----:B------:R-:W-:-:S03]  /*3ef0*/  IMAD.MOV.U32 R2, RZ, RZ, 0xffff ;  /* 0x0000ffffff027424 */ /* 0x000fc600078e00ff */
[----:B------:R-:W-:-:S04]  /*3f00*/  SHF.R.U32.HI R3, RZ, 0x5, R3 ;  /* 0x00000005ff037819 */ /* 0x000fc80000011603 */
[----:B------:R-:W-:-:S04]  /*3f10*/  SHF.L.U32 R2, R2, R3, RZ ;  /* 0x0000000302027219 */ /* 0x000fc800000006ff */
[----:B-1----:R-:W-:-:S04]  /*3f20*/  LOP3.LUT R0, R0, R2, RZ, 0xc0, !PT ;  /* 0x0000000200007212 */ /* 0x002fc800078ec0ff */
[----:B------:R-:W-:Y:S01]  /*3f30*/  ISETP.NE.AND P0, PT, R0, R2, PT ;  /* 0x000000020000720c */ /* 0x000fe20003f05270 */
[----:B------:R-:W-:-:S05]  /*3f40*/  IMAD.MOV.U32 R0, RZ, RZ, 0x1 ;  /* 0x00000001ff007424 */ /* 0x000fca00078e00ff */
[----:B------:R-:W-:-:S07]  /*3f50*/  SHF.L.U32 R0, R0, R3, RZ ;  /* 0x0000000300007219 */ /* 0x000fce00000006ff */
[----:B------:R-:W-:Y:S05]  /*3f60*/  @P0 BRA `(.L_x_60) ;  /* 0x00000000005c0947 */ /* 0x000fea0003800000 */
[----:B------:R-:W1:Y:S02]  /*3f70*/  LDS R3, [UR6+0x18] ;  /* 0x00001806ff037984 */ /* 0x000e640008000800 */
[----:B-1----:R-:W-:-:S04]  /*3f80*/  LOP3.LUT R3, R3, R0, RZ, 0xc0, !PT ;  /* 0x0000000003037212 */ /* 0x002fc800078ec0ff */
[----:B------:R-:W-:-:S13]  /*3f90*/  ISETP.NE.AND P0, PT, R3, R0, PT ;  /* 0x000000000300720c */ /* 0x000fda0003f05270 */
[----:B------:R-:W-:Y:S05]  /*3fa0*/  @P0 BRA `(.L_x_61) ;  /* 0x0000000000400947 */ /* 0x000fea0003800000 */
[----:B------:R-:W-:Y:S01]  /*3fb0*/  R2UR UR4, R2 ;  /* 0x00000000020472ca */ /* 0x000fe200000e0000 */
[----:B------:R-:W1:Y:S01]  /*3fc0*/  S2R R3, SR_LANEID ;  /* 0x0000000000037919 */ /* 0x000e620000000000 */
[----:B------:R-:W-:-:S04]  /*3fd0*/  LOP3.LUT R0, RZ, R0, RZ, 0x33, !PT ;  /* 0x00000000ff007212 */ /* 0x000fc800078e33ff */
[----:B------:R-:W2:Y:S07]  /*3fe0*/  REDUX UR7, R0 ;  /* 0x00000000000773c4 */ /* 0x000eae0000000000 */
[----:B------:R-:W-:-:S03]  /*3ff0*/  ULOP3.LUT UR5, URZ, UR4, URZ, 0x33, !UPT ;  /* 0x00000004ff057292 */ /* 0x000fc6000f8e33ff */
[----:B------:R-:W-:Y:S02]  /*4000*/  VOTEU.ANY UR4, UPT, PT ;  /* 0x0000000000047886 */ /* 0x000fe400038e0100 */
[----:B------:R-:W-:Y:S01]  /*4010*/  UFLO.U32 UR4, UR4 ;  /* 0x00000004000472bd */ /* 0x000fe200080e0000 */
[----:B------:R-:W-:-:S04]  /*4020*/  IMAD.U32 R2, RZ, RZ, UR5 ;  /* 0x00000005ff027e24 */ /* 0x000fc8000f8e00ff */
[----:B------:R-:W3:Y:S02]  /*4030*/  REDUX UR8, R2 ;  /* 0x00000000020873c4 */ /* 0x000ee40000000000 */
[----:B------:R1:W-:Y:S01]  /*4040*/  UTCATOMSWS.AND URZ, UR5 ;  /* 0x0000000500ff79e3 */ /* 0x0003e20008000000 */
[----:B--2---:R-:W-:Y:S01]  /*4050*/  IMAD.U32 R0, RZ, RZ, UR7 ;  /* 0x00000007ff007e24 */ /* 0x004fe2000f8e00ff */
[----:B-1----:R-:W-:Y:S01]  /*4060*/  ISETP.EQ.U32.AND P0, PT, R3, UR4, PT ;  /* 0x0000000403007c0c */ /* 0x002fe2000bf02070 */
[----:B---3--:R-:W-:-:S12]  /*4070*/  IMAD.U32 R2, RZ, RZ, UR8 ;  /* 0x00000008ff027e24 */ /* 0x008fd8000f8e00ff */
[----:B------:R1:W-:Y:S04]  /*4080*/  @P0 ATOMS.AND RZ, [UR6+0x14], R2 ;  /* 0x00001402ffff098c */ /* 0x0003e8000a800006 */
[----:B------:R1:W-:Y:S01]  /*4090*/  @P0 ATOMS.AND RZ, [UR6+0x18], R0 ;  /* 0x00001800ffff098c */ /* 0x0003e2000a800006 */
[----:B------:R-:W-:Y:S05]  /*40a0*/  BRA `(.L_x_62) ;  /* 0x0000000000147947 */ /* 0x000fea0003800000 */
.L_x_61:
[----:B------:R-:W-:Y:S02]  /*40b0*/  MOV R2, 0x40d0 ;  /* 0x000040d000027802 */ /* 0x000fe40000000f00 */
[----:B----45:R-:W-:Y:S05]  /*40c0*/  CALL.REL.NOINC `($__internal_0_$__cuda_sm10x_tcgen05_guardrail_trap_col_being_dealloced_not_returned_by_alloc) ;  /* 0x0000005800047944 */ /* 0x030fea0003c00000 */
[----:B------:R-:W-:Y:S05]  /*40d0*/  BRA `(.L_x_62) ;  /* 0x0000000000087947 */ /* 0x000fea0003800000 */
.L_x_60:
[----:B------:R-:W-:Y:S02]  /*40e0*/  MOV R2, 0x4100 ;  /* 0x0000410000027802 */ /* 0x000fe40000000f00 */
[----:B----45:R-:W-:Y:S05]  /*40f0*/  CALL.REL.NOINC `($__internal_2_$__cuda_sm10x_tcgen05_guardrail_trap_unallocated_columns_being_dealloced) ;  /* 0x0000005800107944 */ /* 0x030fea0003c00000 */
.L_x_62:
[----:B------:R-:W-:Y:S01]  /*4100*/  NOP ;  /* 0x0000000000007918 */ /* 0x000fe20000000000 */
[----:B------:R-:W-:Y:S05]  /*4110*/  EXIT ;  /* 0x000000000000794d */ /* 0x000fea0003800000 */
.L_x_46:
[----:B------:R-:W-:-:S09]  /*4120*/  UISETP.NE.OR UP0, UPT, UR18, 0x3, !UP3 ;  /* 0x000000031200788c */ /* 0x000fd2000df05670 */
[----:B------:R-:W-:Y:S05]  /*4130*/  BRA.U UP0, `(.L_x_63) ;  /* 0x0000001100e47547 */ /* 0x000fea000b800000 */
[----:B------:R-:W2:Y:S01]  /*4140*/  LDCU.64 UR4, c[0x0][0x988] ;  /* 0x00013100ff0477ac */ /* 0x000ea20008000a00 */
[----:B------:R-:W3:Y:S01]  /*4150*/  S2UR UR10, SR_CgaCtaId ;  /* 0x00000000000a79c3 */ /* 0x000ee20000008800 */
[----:B------:R-:W-:Y:S01]  /*4160*/  R2UR UR46, R44 ;  /* 0x000000002c2e72ca */ /* 0x000fe200000e0000 */
[----:B------:R-:W-:Y:S01]  /*4170*/  HFMA2 R9, -RZ, RZ, 0, 0 ;  /* 0x00000000ff097431 */ /* 0x000fe200000001ff */
[----:B------:R-:W4:Y:S01]  /*4180*/  LDCU UR44, c[0x0][0x370] ;  /* 0x00006e00ff2c77ac */ /* 0x000f220008000800 */
[----:B------:R-:W-:Y:S01]  /*4190*/  R2UR UR45, R45 ;  /* 0x000000002d2d72ca */ /* 0x000fe200000e0000 */
[----:B------:R-:W-:Y:S01]  /*41a0*/  IMAD.MOV.U32 R10, RZ, RZ, 0x1 ;  /* 0x00000001ff0a7424 */ /* 0x000fe200078e00ff */
[----:B------:R-:W4:Y:S02]  /*41b0*/  LDCU.128 UR28, c[0x0][0xc10] ;  /* 0x00018200ff1c77ac */ /* 0x000f240008000c00 */
[----:B------:R-:W1:Y:S01]  /*41c0*/  LDC.64 R12, c[0x0][0x348] ;  /* 0x0000d200ff0c7b82 */ /* 0x000e620000000a00 */
[----:B------:R-:W-:Y:S01]  /*41d0*/  IMAD.MOV.U32 R3, RZ, RZ, 0x1000 ;  /* 0x00001000ff037424 */ /* 0x000fe200078e00ff */
[----:B------:R-:W3:Y:S01]  /*41e0*/  LDCU UR38, c[0x0][0x374] ;  /* 0x00006e80ff2677ac */ /* 0x000ee20008000800 */
[----:B------:R-:W3:Y:S01]  /*41f0*/  LDCU.64 UR26, c[0x0][0x990] ;  /* 0x00013200ff1a77ac */ /* 0x000ee20008000a00 */
[----:B------:R-:W1:Y:S01]  /*4200*/  LDCU UR17, c[0x0][0xc0c] ;  /* 0x00018180ff1177ac */ /* 0x000e620008000800 */
[----:B--2---:R-:W-:Y:S01]  /*4210*/  UISETP.NE.U32.AND UP0, UPT, UR4, URZ, UPT ;  /* 0x000000ff0400728c */ /* 0x004fe2000bf05070 */
[----:B------:R-:W2:Y:S01]  /*4220*/  LDCU.128 UR32, c[0x0][0xa80] ;  /* 0x00015000ff2077ac */ /* 0x000ea20008000c00 */
[----:B------:R-:W2:Y:S01]  /*4230*/  LDCU UR57, c[0x0][0xc20] ;  /* 0x00018400ff3977ac */ /* 0x000ea20008000800 */
[----:B------:R-:W2:Y:S01]  /*4240*/  LDCU UR4, c[0x0][0xc30] ;  /* 0x00018600ff0477ac */ /* 0x000ea20008000800 */
[----:B------:R-:W2:Y:S01]  /*4250*/  LDCU.128 UR40, c[0x0][0xa90] ;  /* 0x00015200ff2877ac */ /* 0x000ea20008000c00 */
[----:B------:R-:W-:Y:S01]  /*4260*/  UMOV UR20, 0x400 ;  /* 0x0000040000147882 */ /* 0x000fe20000000000 */
[----:B----4-:R-:W-:-:S02]  /*4270*/  UIMAD.WIDE.U32 UR6, UR44, UR28, URZ ;  /* 0x0000001c2c0672a5 */ /* 0x010fc4000f8e00ff */
[----:B---3--:R-:W-:Y:S02]  /*4280*/  UIMAD.WIDE.U32 UR8, UR38, UR31, URZ ;  /* 0x0000001f260872a5 */ /* 0x008fe4000f8e00ff */
[----:B------:R-:W-:Y:S02]  /*4290*/  ULEA UR20, UR10, UR20, 0x18 ;  /* 0x000000140a147291 */ /* 0x000fe4000f8ec0ff */
[----:B------:R-:W-:Y:S02]  /*42a0*/  UISETP.NE.AND.EX UP5, UPT, UR5, URZ, UPT, UP0 ;  /* 0x000000ff0500728c */ /* 0x000fe4000bfa5300 */
[----:B------:R-:W-:Y:S02]  /*42b0*/  UISETP.NE.U32.AND UP6, UPT, UR26, URZ, UPT ;  /* 0x000000ff1a00728c */ /* 0x000fe4000bfc5070 */
[----:B------:R-:W-:Y:S02]  /*42c0*/  UIADD3 UR48, UPT, UPT, UR20, 0x98, URZ ;  /* 0x0000009814307890 */ /* 0x000fe4000fffe0ff */
[----:B------:R-:W-:-:S02]  /*42d0*/  UIADD3 UR47, UPT, UPT, UR20, 0xd8, URZ ;  /* 0x000000d8142f7890 */ /* 0x000fc4000fffe0ff */
[----:B------:R-:W-:Y:S02]  /*42e0*/  UIADD3 UR37, UPT, UPT, UR20, 0x80, URZ ;  /* 0x0000008014257890 */ /* 0x000fe4000fffe0ff */
[----:B------:R-:W-:Y:S02]  /*42f0*/  UIADD3 UR36, UPT, UPT, UR20, 0x88, URZ ;  /* 0x0000008814247890 */ /* 0x000fe4000fffe0ff */
[----:B------:R-:W-:Y:S02]  /*4300*/  UIADD3 UR25, UPT, UPT, UR20, 0x90, URZ ;  /* 0x0000009014197890 */ /* 0x000fe4000fffe0ff */
[----:B-1----:R-:W-:Y:S02]  /*4310*/  UISETP.NE.AND UP0, UPT, UR39, 0x1, UPT ;  /* 0x000000012700788c */ /* 0x002fe4000bf05270 */
[----:B------:R-:W-:Y:S02]  /*4320*/  UISETP.GE.AND UP2, UPT, UR39, 0x1, UPT ;  /* 0x000000012700788c */ /* 0x000fe4000bf46270 */
[----:B------:R-:W-:Y:S01]  /*4330*/  UISETP.NE.AND UP0, UPT, UR17, 0x1, UPT ;  /* 0x000000011100788c */ /* 0x000fe2000bf05270 */
[----:B------:R-:W-:Y:S01]  /*4340*/  UMOV UR55, UR7 ;  /* 0x0000000700377c82 */ /* 0x000fe20008000000 */
[----:B------:R-:W-:Y:S01]  /*4350*/  UMOV UR54, UR9 ;  /* 0x0000000900367c82 */ /* 0x000fe20008000000 */
[----:B------:R-:W-:-:S02]  /*4360*/  UISETP.NE.AND UP2, UPT, UR30, 0x1, UPT ;  /* 0x000000011e00788c */ /* 0x000fc4000bf45270 */
[----:B--2---:R-:W-:Y:S01]  /*4370*/  UISETP.NE.AND UP0, UPT, UR32, 0x1, UPT ;  /* 0x000000012000788c */ /* 0x004fe2000bf05270 */
[----:B------:R-:W1:Y:S01]  /*4380*/  LDCU UR58, c[0x0][0xaa0] ;  /* 0x00015400ff3a77ac */ /* 0x000e620008000800 */
[----:B------:R-:W-:Y:S01]  /*4390*/  UPLOP3.LUT UP4, UPT, UPT, UPT, UPT, 0x40, 0x4 ;  /* 0x000000000004789c */ /* 0x000fe20003f8e870 */
[----:B------:R-:W2:Y:S01]  /*43a0*/  LDCU.64 UR18, c[0x0][0xc28] ;  /* 0x00018500ff1277ac */ /* 0x000ea20008000a00 */
[----:B------:R-:W-:Y:S02]  /*43b0*/  UISETP.NE.AND.EX UP6, UPT, UR27, URZ, UPT, UP6 ;  /* 0x000000ff1b00728c */ /* 0x000fe4000bfc5360 */
[----:B------:R-:W-:Y:S02]  /*43c0*/  UPRMT UR48, UR10, 0x654, UR48 ;  /* 0x000006540a307896 */ /* 0x000fe40008000030 */
[----:B------:R-:W-:Y:S02]  /*43d0*/  UPRMT UR47, URZ, 0x654, UR47 ;  /* 0x00000654ff2f7896 */ /* 0x000fe4000800002f */
[----:B------:R-:W-:-:S02]  /*43e0*/  UPRMT UR53, UR10, 0x654, UR37 ;  /* 0x000006540a357896 */ /* 0x000fc40008000025 */
[----:B------:R-:W-:Y:S02]  /*43f0*/  UPRMT UR50, UR10, 0x654, UR36 ;  /* 0x000006540a327896 */ /* 0x000fe40008000024 */
[----:B------:R-:W-:Y:S02]  /*4400*/  UPRMT UR49, UR10, 0x654, UR25 ;  /* 0x000006540a317896 */ /* 0x000fe40008000019 */
[----:B------:R-:W-:Y:S02]  /*4410*/  USHF.R.U32.HI UR55, URZ, UR29, UR55 ;  /* 0x0000001dff377299 */ /* 0x000fe40008011637 */
[----:B------:R-:W-:Y:S02]  /*4420*/  USHF.R.U32.HI UR54, URZ, UR57, UR54 ;  /* 0x00000039ff367299 */ /* 0x000fe40008011636 */
[----:B------:R-:W-:Y:S02]  /*4430*/  UISETP.NE.AND UP3, UPT, UR4, 0x1, UPT ;  /* 0x000000010400788c */ /* 0x000fe4000bf65270 */
[----:B------:R-:W-:-:S02]  /*4440*/  UISETP.NE.AND UP2, UPT, UR35, 0x1, UPT ;  /* 0x000000012300788c */ /* 0x000fc4000bf45270 */
[----:B-12---:R-:W-:-:S11]  /*4450*/  UISETP.NE.AND UP0, UPT, UR42, 0x1, UPT ;  /* 0x000000012a00788c */ /* 0x006fd6000bf05270 */
.L_x_74:
[----:B------:R-:W-:Y:S04]  /*4460*/  SHF.L.U32 R2, R9, 0x1f, RZ ;  /* 0x0000001f09027819 */ /* 0x000fe800000006ff */
[----:B-1----:R-:W1:Y:S02]  /*4470*/  SYNCS.PHASECHK.TRANS64.TRYWAIT P0, [UR20+0xd0], R2 ;  /* 0x0000d002ff0075a7 */ /* 0x002e640008001114 */
[----:B-1----:R-:W-:Y:S05]  /*4480*/  @!P0 BRA `(.L_x_64) ;  /* 0x0000004c00bc8947 */ /* 0x002fea0003800000 */
.L_x_159:
[----:B------:R-:W2:Y:S01]  /*4490*/  LDS.128 R4, [UR20+0x110] ;  /* 0x00011014ff047984 */ /* 0x000ea20008000c00 */
[----:B------:R-:W-:Y:S01]  /*44a0*/  UISETP.GE.AND UP0, UPT, UR39, 0x1, UPT ;  /* 0x000000012700788c */ /* 0x000fe2000bf06270 */
[----:B------:R-:W-:Y:S01]  /*44b0*/  @!PT LDS RZ, [RZ] ;  /* 0x00000000fffff984 */ /* 0x000fe20000000800 */
[----:B------:R-:W-:Y:S01]  /*44c0*/  @!PT LDS RZ, [RZ] ;  /* 0x00000000fffff984 */ /* 0x000fe20000000800 */
[----:B------:R-:W-:Y:S01]  /*44d0*/  @!PT LDS RZ, [RZ] ;  /* 0x00000000fffff984 */ /* 0x000fe20000000800 */
[----:B------:R-:W-:Y:S01]  /*44e0*/  @!PT LDS RZ, [RZ] ;  /* 0x00000000fffff984 */ /* 0x000fe20000000800 */
[----:B------:R3:W-:Y:S06]  /*44f0*/  MEMBAR.ALL.CTA ;  /* 0x0000000000007992 */ /* 0x0007ec0000008000 */
[----:B---3--:R-:W3:Y:S02]  /*4500*/  FENCE.VIEW.ASYNC.S ;  /* 0x00000000000073c6 */ /* 0x008ee40000000000 */
[----:B---3--:R-:W-:Y:S01]  /*4510*/  SYNCS.ARRIVE.TRANS64.RED.A1T0 RZ, [UR47], RZ ;  /* 0x000000ffffff79a7 */ /* 0x008fe2000810042f */
[----:B--2---:R-:W-:Y:S11]  /*4520*/  LOP3.LUT P0, RZ, R6, 0x1, RZ, 0xc0, !PT ;  /* 0x0000000106ff7812 */ /* 0x004ff6000780c0ff */
[----:B------:R-:W-:Y:S02]  /*4530*/  @!UPT UIADD3 URZ, UPT, UPT, URZ, URZ, URZ ;  /* 0x000000fffffff290 */ /* 0x000fe4000fffe0ff */
[----:B------:R-:W-:Y:S01]  /*4540*/  VOTEU.ANY UP2, P0 ;  /* 0x0000000000ff7886 */ /* 0x000fe20000040100 */
[----:B------:R-:W-:Y:S11]  /*4550*/  PLOP3.LUT P0, PT, PT, PT, UP2, 0x80, 0x8 ;  /* 0x000000000008781c */ /* 0x000ff60003f0f028 */
[----:B------:R-:W-:Y:S02]  /*4560*/  @!UPT UIADD3 URZ, UPT, UPT, URZ, URZ, URZ ;  /* 0x000000fffffff290 */ /* 0x000fe4000fffe0ff */
[----:B-1----:R-:W-:Y:S02]  /*4570*/  @P0 MOV R2, R4 ;  /* 0x0000000400020202 */ /* 0x002fe40000000f00 */
[----:B------:R-:W-:Y:S02]  /*4580*/  @P0 LOP3.LUT R0, R5, 0xffff, RZ, 0xc0, !PT ;  /* 0x0000ffff05000812 */ /* 0x000fe400078ec0ff */
[----:B------:R-:W-:Y:S02]  /*4590*/  @P0 R2UR UR5, R2 ;  /* 0x00000000020502ca */ /* 0x000fe400000e0000 */
[----:B------:R-:W-:Y:S11]  /*45a0*/  @P0 R2UR UR4, R0 ;  /* 0x00000000000402ca */ /* 0x000ff600000e0000 */
[----:B------:R-:W-:Y:S02]  /*45b0*/  @UP2 UMOV UR16, UR5 ;  /* 0x0000000500102c82 */ /* 0x000fe40008000000 */
[----:B------:R-:W-:Y:S01]  /*45c0*/  @UP2 UMOV UR15, UR4 ;  /* 0x00000004000f2c82 */ /* 0x000fe20008000000 */
[----:B------:R-:W-:Y:S05]  /*45d0*/  BRA.U !UP0, `(.L_x_65) ;  /* 0x0000000108c07547 */ /* 0x000fea000b800000 */
[----:B------:R-:W-:Y:S02]  /*45e0*/  UIMAD.WIDE.U32 UR8, UR15, UR31, URZ ;  /* 0x0000001f0f0872a5 */ /* 0x000fe4000f8e00ff */
[----:B------:R-:W-:Y:S02]  /*45f0*/  UP2UR UR14, UPR, URZ, 0x4 ;  /* 0x00000004ff0e7883 */ /* 0x000fe40008000000 */
[----:B------:R-:W-:Y:S02]  /*4600*/  UISETP.NE.AND UP2, UPT, UR30, 0x1, UPT ;  /* 0x000000011e00788c */ /* 0x000fe4000bf45270 */
[----:B------:R-:W-:Y:S02]  /*4610*/  UIMAD.WIDE.U32 UR10, UR16, UR28, URZ ;  /* 0x0000001c100a72a5 */ /* 0x000fe4000f8e00ff */
[----:B------:R-:W-:Y:S02]  /*4620*/  USEL UR4, UR38, UR54, !UP2 ;  /* 0x0000003626047287 */ /* 0x000fe4000d000000 */
[----:B------:R-:W-:Y:S02]  /*4630*/  UISETP.NE.AND UP0, UPT, UR17, 0x1, UPT ;  /* 0x000000011100788c */ /* 0x000fe4000bf05270 */
[----:B------:R-:W-:Y:S02]  /*4640*/  UP2UR UR21, UPR, URZ, 0x2 ;  /* 0x00000002ff157883 */ /* 0x000fe40008000000 */
[----:B------:R-:W-:Y:S02]  /*4650*/  UISETP.NE.AND UP1, UPT, UR39, 0x1, UPT ;  /* 0x000000012700788c */ /* 0x000fe4000bf25270 */
[----:B------:R-:W-:Y:S02]  /*4660*/  UIMAD.WIDE.U32 UR12, UR4, UR18, URZ ;  /* 0x00000012040c72a5 */ /* 0x000fe4000f8e00ff */
[----:B------:R-:W-:Y:S01]  /*4670*/  USEL UR7, UR44, UR55, !UP0 ;  /* 0x000000372c077287 */ /* 0x000fe2000c000000 */
[----:B------:R-:W-:Y:S02]  /*4680*/  UMOV UR5, UR9 ;  /* 0x0000000900057c82 */ /* 0x000fe40008000000 */
[----:B------:R-:W-:Y:S02]  /*4690*/  USHF.R.U32.HI UR6, URZ, UR57, UR5 ;  /* 0x00000039ff067299 */ /* 0x000fe40008011605 */
[----:B------:R-:W-:Y:S02]  /*46a0*/  UIMAD.WIDE.U32 UR22, UR7, UR18, URZ ;  /* 0x00000012071672a5 */ /* 0x000fe4000f8e00ff */
[----:B------:R-:W-:Y:S02]  /*46b0*/  USEL UR6, UR15, UR6, !UP2 ;  /* 0x000000060f067287 */ /* 0x000fe4000d000000 */
[----:B------:R-:W-:Y:S01]  /*46c0*/  UISETP.NE.AND UP2, UPT, UR14, URZ, UPT ;  /* 0x000000ff0e00728c */ /* 0x000fe2000bf45270 */
[----:B------:R-:W-:Y:S01]  /*46d0*/  UMOV UR5, UR11 ;  /* 0x0000000b00057c82 */ /* 0x000fe20008000000 */
[----:B------:R-:W-:Y:S02]  /*46e0*/  UIMAD.WIDE.U32 UR10, UR6, UR18, URZ ;  /* 0x00000012060a72a5 */ /* 0x000fe4000f8e00ff */
[----:B------:R-:W-:Y:S03]  /*46f0*/  USHF.R.U32.HI UR8, URZ, UR29, UR5 ;  /* 0x0000001dff087299 */ /* 0x000fe60008011605 */
[----:B------:R-:W-:Y:S02]  /*4700*/  UMOV UR5, UR13 ;  /* 0x0000000d00057c82 */ /* 0x000fe40008000000 */
[----:B------:R-:W-:Y:S03]  /*4710*/  @UP1 USHF.R.U32.HI UR4, URZ, UR19, UR5 ;  /* 0x00000013ff041299 */ /* 0x000fe60008011605 */
[----:B------:R-:W-:Y:S01]  /*4720*/  UMOV UR5, UR23 ;  /* 0x0000001700057c82 */ /* 0x000fe20008000000 */
[----:B------:R-:W-:Y:S02]  /*4730*/  UIMAD UR4, UR39, UR4, URZ ;  /* 0x00000004270472a4 */ /* 0x000fe4000f8e02ff */
[----:B------:R-:W-:Y:S02]  /*4740*/  @UP1 USHF.R.U32.HI UR7, URZ, UR19, UR5 ;  /* 0x00000013ff071299 */ /* 0x000fe40008011605 */
[----:B------:R-:W-:Y:S02]  /*4750*/  USEL UR5, UR16, UR8, !UP0 ;  /* 0x0000000810057287 */ /* 0x000fe4000c000000 */
[----:B------:R-:W-:Y:S02]  /*4760*/  UIMAD UR8, UR39, UR7, URZ ;  /* 0x00000007270872a4 */ /* 0x000fe4000f8e02ff */
[----:B------:R-:W-:Y:S03]  /*4770*/  UISETP.GE.AND UP0, UPT, UR6, UR4, UPT ;  /* 0x000000040600728c */ /* 0x000fe6000bf06270 */
[----:B------:R-:W-:Y:S01]  /*4780*/  UMOV UR4, UR11 ;  /* 0x0000000b00047c82 */ /* 0x000fe20008000000 */
[----:B------:R-:W-:Y:S02]  /*4790*/  UISETP.GE.OR UP0, UPT, UR5, UR8, UP0 ;  /* 0x000000080500728c */ /* 0x000fe40008706670 */
[----:B------:R-:W-:Y:S02]  /*47a0*/  USHF.R.U32.HI UR4, URZ, UR19, UR4 ;  /* 0x00000013ff047299 */ /* 0x000fe40008011604 */
[----:B------:R-:W-:Y:S02]  /*47b0*/  UIMAD.WIDE.U32 UR8, UR5, UR18, URZ ;  /* 0x00000012050872a5 */ /* 0x000fe4000f8e00ff */
[----:B------:R-:W-:Y:S04]  /*47c0*/  USEL UR10, UR6, UR4, !UP1 ;  /* 0x00000004060a7287 */ /* 0x000fe8000c800000 */
[----:B------:R-:W-:Y:S01]  /*47d0*/  UIADD3 UR11, UPT, UPT, -UR10, URZ, URZ ;  /* 0x000000ff0a0b7290 */ /* 0x000fe2000fffe1ff */
[----:B------:R-:W-:Y:S02]  /*47e0*/  @!UP0 UMOV UR4, UR9 ;  /* 0x0000000900048c82 */ /* 0x000fe40008000000 */
[----:B------:R-:W-:Y:S02]  /*47f0*/  @!UP0 USHF.R.U32.HI UR4, URZ, UR19, UR4 ;  /* 0x00000013ff048299 */ /* 0x000fe40008011604 */
[----:B------:R-:W-:Y:S02]  /*4800*/  UIMAD UR8, UR39, UR11, UR6 ;  /* 0x0000000b270872a4 */ /* 0x000fe4000f8e0206 */
[----:B------:R-:W-:Y:S02]  /*4810*/  @!UP0 USEL UR4, UR5, UR4, !UP1 ;  /* 0x0000000405048287 */ /* 0x000fe4000c800000 */
[----:B------:R-:W-:Y:S02]  /*4820*/  UISETP.NE.AND UP1, UPT, UR21, URZ, UPT ;  /* 0x000000ff1500728c */ /* 0x000fe4000bf25270 */
[----:B------:R-:W-:Y:S02]  /*4830*/  @!UP0 UIMAD UR8, UR7, UR8, UR4 ;  /* 0x00000008070882a4 */ /* 0x000fe4000f8e0204 */
[----:B------:R-:W-:Y:S02]  /*4840*/  @!UP0 UIADD3 UR9, UPT, UPT, UR10, -UR4, URZ ;  /* 0x800000040a098290 */ /* 0x000fe4000fffe0ff */
[----:B------:R-:W-:Y:S02]  /*4850*/  UIADD3 UR4, UPT, UPT, -UR5, URZ, URZ ;  /* 0x000000ff05047290 */ /* 0x000fe4000fffe1ff */
[----:B------:R-:W-:Y:S02]  /*4860*/  UIADD3 UR7, UPT, UPT, -UR6, URZ, URZ ;  /* 0x000000ff06077290 */ /* 0x000fe4000fffe1ff */
[----:B------:R-:W-:Y:S02]  /*4870*/  @!UP0 UIMAD UR6, UR9, UR39, UR5 ;  /* 0x00000027090682a4 */ /* 0x000fe4000f8e0205 */
[----:B------:R-:W-:Y:S02]  /*4880*/  UIMAD UR16, UR17, UR4, UR16 ;  /* 0x00000004111072a4 */ /* 0x000fe4000f8e0210 */
[----:B------:R-:W-:Y:S01]  /*4890*/  UIMAD UR15, UR30, UR7, UR15 ;  /* 0x000000071e0f72a4 */ /* 0x000fe2000f8e020f */
[----:B------:R-:W-:Y:S02]  /*48a0*/  @!UP0 UMOV UR5, UR8 ;  /* 0x0000000800058c82 */ /* 0x000fe40008000000 */
[----:B------:R-:W-:Y:S02]  /*48b0*/  UIMAD UR16, UR5, UR17, UR16 ;  /* 0x00000011051072a4 */ /* 0x000fe4000f8e0210 */
[----:B------:R-:W-:Y:S11]  /*48c0*/  UIMAD UR15, UR6, UR30, UR15 ;  /* 0x0000001e060f72a4 */ /* 0x000ff6000f8e020f */
[----:B------:R-:W-:Y:S01]  /*48d0*/  @!UPT UIADD3 URZ, UPT, UPT, URZ, URZ, URZ ;  /* 0x000000fffffff290 */ /* 0x000fe2000fffe0ff */
.L_x_65:
[----:B------:R-:W1:Y:S01]  /*48e0*/  @!UP3 LDCU.128 UR8, c[0x0][0xc10] ;  /* 0x00018200ff08b7ac */ /* 0x000e620008000c00 */
[----:B------:R-:W-:Y:S02]  /*48f0*/  ISETP.NE.U32.AND P1, PT, RZ, UR26, PT ;  /* 0x0000001aff007c0c */ /* 0x000fe4000bf25070 */
[----:B------:R-:W-:Y:S02]  /*4900*/  SHF.L.U32 R8, R10, 0x1f, RZ ;  /* 0x0000001f0a087819 */ /* 0x000fe400000006ff */
[----:B------:R-:W-:Y:S01]  /*4910*/  ISETP.NE.AND.EX P1, PT, RZ, UR27, PT, P1 ;  /* 0x0000001bff007c0c */ /* 0x000fe2000bf25310 */
[----:B------:R-:W2:Y:S01]  /*4920*/  @!UP3 LDCU UR5, c[0x0][0xc0c] ;  /* 0x00018180ff05b7ac */ /* 0x000ea20008000800 */
[----:B-1----:R-:W-:Y:S07]  /*4930*/  UIMAD.WIDE.U32 UR6, UR16, UR8, URZ ;  /* 0x00000008100672a5 */ /* 0x002fee000f8e00ff */
[----:B------:R-:W-:Y:S01]  /*4940*/  @!UP3 UMOV UR4, UR7 ;  /* 0x000000070004bc82 */ /* 0x000fe20008000000 */
[----:B--2---:R-:W-:Y:S02]  /*4950*/  @!UP3 UISETP.NE.AND UP0, UPT, UR5, 0x1, UPT ;  /* 0x000000010500b88c */ /* 0x004fe4000bf05270 */
[----:B------:R-:W-:Y:S02]  /*4960*/  @!UP3 USHF.R.U32.HI UR4, URZ, UR9, UR4 ;  /* 0x00000009ff04b299 */ /* 0x000fe40008011604 */
[----:B------:R-:W-:Y:S02]  /*4970*/  UIMAD.WIDE.U32 UR6, UR15, UR11, URZ ;  /* 0x0000000b0f0672a5 */ /* 0x000fe4000f8e00ff */
[----:B------:R-:W-:Y:S02]  /*4980*/  @!UP3 USEL UR8, UR16, UR4, !UP0 ;  /* 0x000000041008b287 */ /* 0x000fe4000c000000 */
[----:B------:R-:W-:Y:S03]  /*4990*/  @!UP3 UISETP.NE.AND UP0, UPT, UR10, 0x1, UPT ;  /* 0x000000010a00b88c */ /* 0x000fe6000bf05270 */
[----:B------:R-:W-:Y:S01]  /*49a0*/  @!UP3 UMOV UR6, UR7 ;  /* 0x000000070006bc82 */ /* 0x000fe20008000000 */
[----:B------:R-:W-:Y:S01]  /*49b0*/  USHF.L.U32 UR7, UR24, 0x7, URZ ;  /* 0x0000000718077899 */ /* 0x000fe200080006ff */
[----:B------:R-:W1:Y:S02]  /*49c0*/  @!UP3 LDCU UR4, c[0x0][0xc20] ;  /* 0x00018400ff04b7ac */ /* 0x000e640008000800 */
[----:B-1----:R-:W-:Y:S04]  /*49d0*/  @!UP3 USHF.R.U32.HI UR6, URZ, UR4, UR6 ;  /* 0x00000004ff06b299 */ /* 0x002fe80008011606 */
[----:B------:R-:W-:Y:S04]  /*49e0*/  @!UP3 USEL UR6, UR15, UR6, !UP0 ;  /* 0x000000060f06b287 */ /* 0x000fe8000c000000 */
[----:B------:R-:W-:Y:S02]  /*49f0*/  @!UP3 UIADD3 UR4, UPT, UPT, -UR8, UR6, URZ ;  /* 0x000000060804b290 */ /* 0x000fe4000fffe1ff */
[----:B------:R-:W-:Y:S02]  /*4a00*/  @!UP3 UIADD3 UR6, UPT, UPT, UR8, -UR6, URZ ;  /* 0x800000060806b290 */ /* 0x000fe4000fffe0ff */
[----:B------:R-:W-:Y:S02]  /*4a10*/  @!UP3 UIMAD UR16, UR4, UR5, UR16 ;  /* 0x000000050410b2a4 */ /* 0x000fe4000f8e0210 */
[----:B------:R-:W-:Y:S01]  /*4a20*/  @!UP3 UIMAD UR15, UR6, UR10, UR15 ;  /* 0x0000000a060fb2a4 */ /* 0x000fe2000f8e020f */
[----:B------:R-:W-:Y:S11]  /*4a30*/  BRA.U UP4, `(.L_x_66) ;  /* 0x0000000104107547 */ /* 0x000ff6000b800000 */
[----:B------:R-:W-:Y:S04]  /*4a40*/  MOV R2, UR56 ;  /* 0x0000003800027c02 */ /* 0x000fe80008000f00 */
[----:B------:R-:W-:Y:S04]  /*4a50*/  SHF.L.U32 R2, R2, 0x1f, RZ ;  /* 0x0000001f02027819 */ /* 0x000fe800000006ff */
[----:B------:R-:W1:Y:S02]  /*4a60*/  SYNCS.PHASECHK.TRANS64.TRYWAIT P2, [UR20+0xc8], R2 ;  /* 0x0000c802ff0075a7 */ /* 0x000e640008041114 */
[----:B-1----:R-:W-:Y:S05]  /*4a70*/  @!P2 BRA `(.L_x_67) ;  /* 0x000000480058a947 */ /* 0x002fea0003800000 */
.L_x_66:
[----:B------:R-:W-:Y:S05]  /*4a80*/  BRA.U !UP6, `(.L_x_68) ;  /* 0x000000010e387547 */ /* 0x000fea000b800000 */
[----:B------:R-:W-:Y:S01]  /*4a90*/  UPLOP3.LUT UP1, UPT, UPT, UPT, UP5, 0x80, 0x8 ;  /* 0x000000000008789c */ /* 0x000fe20003f2f050 */
[----:B-1----:R-:W-:Y:S01]  /*4aa0*/  HFMA2 R0, -RZ, RZ, 0, 5.9604644775390625e-08 ;  /* 0x00000001ff007431 */ /* 0x002fe200000001ff */
[----:B------:R-:W1:Y:S01]  /*4ab0*/  LDCU.64 UR8, c[0x0][0x358] ;  /* 0x00006b00ff0877ac */ /* 0x000e620008000a00 */
[----:B------:R-:W-:Y:S03]  /*4ac0*/  IMAD.MOV.U32 R51, RZ, RZ, 0x1 ;  /* 0x00000001ff337424 */ /* 0x000fe600078e00ff */
[----:B------:R-:W-:Y:S05]  /*4ad0*/  PLOP3.LUT P2, PT, PT, PT, UP1, 0x80, 0x8 ;  /* 0x000000000008781c */ /* 0x000fea0003f4f018 */
[----:B------:R-:W2:Y:S01]  /*4ae0*/  @UP1 LDCU.64 UR4, c[0x0][0x988] ;  /* 0x00013100ff0417ac */ /* 0x000ea20008000a00 */
[----:B------:R-:W-:Y:S07]  /*4af0*/  @UP1 UIMAD UR6, UR52, UR26, URZ ;  /* 0x0000001a340612a4 */ /* 0x000fee000f8e02ff */
[----:B------:R-:W-:Y:S01]  /*4b00*/  @!P2 PRMT R51, R0, 0x7610, R51 ;  /* 0x000076100033a816 */ /* 0x000fe20000000033 */
[----:B--2---:R-:W-:Y:S06]  /*4b10*/  @UP1 UIMAD.WIDE UR4, UR6, 0x4, UR4 ;  /* 0x00000004060418a5 */ /* 0x004fec000f8e0204 */
[----:B------:R-:W-:Y:S01]  /*4b20*/  IMAD.U32 R14, RZ, RZ, UR4 ;  /* 0x00000004ff0e7e24 */ /* 0x000fe2000f8e00ff */
[----:B------:R-:W-:Y:S04]  /*4b30*/  MOV R15, UR5 ;  /* 0x00000005000f7c02 */ /* 0x000fe80008000f00 */
[----:B------:R-:W2:Y:S01]  /*4b40*/  @!UP1 LDCU UR4, c[0x0][0x980] ;  /* 0x00013000ff0497ac */ /* 0x000ea20008000800 */
[----:B-1---5:R3:W5:Y:S02]  /*4b50*/  @P2 LDG.E R27, desc[UR8][R14.64] ;  /* 0x000000080e1b2981 */ /* 0x022764000c1e1900 */
[----:B--23--:R-:W-:Y:S07]  /*4b60*/  @!P2 IMAD.U32 R27, RZ, RZ, UR4 ;  /* 0x00000004ff1bae24 */ /* 0x00cfee000f8e00ff */
.L_x_68:
[----:B-----5:R-:W-:Y:S01]  /*4b70*/  @!P1 FSETP.EQ.AND P3, PT, R27, RZ, PT ;  /* 0x000000ff1b00920b */ /* 0x020fe20003f62000 */
[----:B------:R-:W-:Y:S01]  /*4b80*/  @!UPT UIADD3 URZ, UPT, UPT, URZ, URZ, URZ ;  /* 0x000000fffffff290 */ /* 0x000fe2000fffe0ff */
[----:B------:R-:W-:Y:S11]  /*4b90*/  @!P1 BRA `(.L_x_69) ;  /* 0x0000000000149947 */ /* 0x000ff60003800000 */
[----:B------:R-:W-:Y:S02]  /*4ba0*/  LOP3.LUT P1, RZ, R51, 0xff, RZ, 0xc0, !PT ;  /* 0x000000ff33ff7812 */ /* 0x000fe4000782c0ff */
[----:B------:R-:W-:Y:S04]  /*4bb0*/  PLOP3.LUT P3, PT, PT, PT, UP1, 0x80, 0x8 ;  /* 0x000000000008781c */ /* 0x000fe80003f6f018 */
[----:B------:R-:W-:Y:S07]  /*4bc0*/  PLOP3.LUT P3, PT, P3, PT, PT, 0x8, 0x80 ;  /* 0x000000000080781c */ /* 0x000fee0001f6e170 */
[----:B------:R-:W-:Y:S11]  /*4bd0*/  @P1 FSETP.EQ.AND P3, PT, R27, RZ, PT ;  /* 0x000000ff1b00120b */ /* 0x000ff60003f62000 */
[----:B------:R-:W-:Y:S02]  /*4be0*/  @!UPT UIADD3 URZ, UPT, UPT, URZ, URZ, URZ ;  /* 0x000000fffffff290 */ /* 0x000fe4000fffe0ff */
.L_x_69:
[----:B------:R-:W-:Y:S01]  /*4bf0*/  USHF.L.U32 UR11, UR51, 0x6, URZ ;  /* 0x00000006330b7899 */ /* 0x000fe200080006ff */
[----:B------:R-:W2:Y:S01]  /*4c00*/  SYNCS.PHASECHK.TRANS64.TRYWAIT P1, [UR20+0xa0], R8 ;  /* 0x0000a008ff0075a7 */ /* 0x000ea20008021114 */
[----:B------:R-:W-:Y:S02]  /*4c10*/  UISETP.NE.AND UP0, UPT, UR32, 0x1, UPT ;  /* 0x000000012000788c */ /* 0x000fe4000bf05270 */
[----:B------:R-:W-:Y:S01]  /*4c20*/  UIMAD.WIDE.U32 UR4, UR11, UR33, URZ ;  /* 0x000000210b0472a5 */ /* 0x000fe2000f8e00ff */
[----:B------:R-:W-:Y:S04]  /*4c30*/  ELECT P2, URZ, PT ;  /* 0x0000000000ff782f */ /* 0x000fe80003840000 */
[----:B------:R-:W-:Y:S02]  /*4c40*/  PLOP3.LUT P2, PT, P3, P2, PT, 0xf2, 0x2f ;  /* 0x00000000002f781c */ /* 0x000fe40001f45e72 */
[----:B------:R-:W-:Y:S02]  /*4c50*/  UMOV UR4, UR5 ;  /* 0x0000000500047c82 */ /* 0x000fe40008000000 */
[----:B------:R-:W-:Y:S04]  /*4c60*/  USHF.R.U32.HI UR4, URZ, UR34, UR4 ;  /* 0x00000022ff047299 */ /* 0x000fe80008011604 */
[----:B------:R-:W-:Y:S02]  /*4c70*/  USEL UR12, UR11, UR4, !UP0 ;  /* 0x000000040b0c7287 */ /* 0x000fe4000c000000 */
[----:B------:R-:W-:Y:S02]  /*4c80*/  UISETP.NE.AND UP0, UPT, UR35, 0x1, UPT ;  /* 0x000000012300788c */ /* 0x000fe4000bf05270 */
[----:B------:R-:W-:Y:S02]  /*4c90*/  UIMAD.WIDE.U32 UR4, UR12, UR40, URZ ;  /* 0x000000280c0472a5 */ /* 0x000fe4000f8e00ff */
[----:B------:R-:W-:Y:S01]  /*4ca0*/  UIADD3 UR6, UPT, UPT, -UR12, URZ, URZ ;  /* 0x000000ff0c067290 */ /* 0x000fe2000fffe1ff */
[----:B-1----:R-:W-:Y:S03]  /*4cb0*/  @!P2 IMAD.MOV.U32 R0, RZ, 0x20, RZ ;  /* 0x00000020ff00a824 */ /* 0x002fe600078e00ff */
[----:B------:R-:W-:Y:S01]  /*4cc0*/  UIMAD UR11, UR32, UR6, UR11 ;  /* 0x00000006200b72a4 */ /* 0x000fe2000f8e020b */
[----:B------:R-:W-:Y:S01]  /*4cd0*/  @!P2 IMAD.MOV.U32 R0, RZ, 0x400, R0 ;  /* 0x00000400ff00a824 */ /* 0x000fe200078e0000 */
[----:B------:R-:W-:Y:S02]  /*4ce0*/  UMOV UR4, UR5 ;  /* 0x0000000500047c82 */ /* 0x000fe40008000000 */
[----:B------:R-:W-:Y:S04]  /*4cf0*/  USHF.R.U32.HI UR4, URZ, UR41, UR4 ;  /* 0x00000029ff047299 */ /* 0x000fe80008011604 */
[----:B------:R-:W-:Y:S02]  /*4d00*/  USEL UR13, UR12, UR4, !UP0 ;  /* 0x000000040c0d7287 */ /* 0x000fe4000c000000 */
[----:B------:R-:W-:Y:S02]  /*4d10*/  UISETP.NE.AND UP0, UPT, UR42, 0x1, UPT ;  /* 0x000000012a00788c */ /* 0x000fe4000bf05270 */
[----:B------:R-:W-:Y:S07]  /*4d20*/  UIMAD.WIDE.U32 UR4, UR13, UR43, URZ ;  /* 0x0000002b0d0472a5 */ /* 0x000fee000f8e00ff */
[----:B------:R-:W-:Y:S02]  /*4d30*/  UMOV UR4, UR5 ;  /* 0x0000000500047c82 */ /* 0x000fe40008000000 */
[----:B------:R-:W-:Y:S04]  /*4d40*/  USHF.R.U32.HI UR4, URZ, UR58, UR4 ;  /* 0x0000003aff047299 */ /* 0x000fe80008011604 */
[----:B------:R-:W-:Y:S02]  /*4d50*/  USEL UR14, UR13, UR4, !UP0 ;  /* 0x000000040d0e7287 */ /* 0x000fe4000c000000 */
[----:B------:R-:W-:Y:S02]  /*4d60*/  UIADD3 UR4, UPT, UPT, -UR13, URZ, URZ ;  /* 0x000000ff0d047290 */ /* 0x000fe4000fffe1ff */
[----:B------:R-:W-:Y:S02]  /*4d70*/  UIADD3 UR5, UPT, UPT, -UR14, URZ, URZ ;  /* 0x000000ff0e057290 */ /* 0x000fe4000fffe1ff */
[----:B------:R-:W-:Y:S02]  /*4d80*/  UIMAD UR12, UR35, UR4, UR12 ;  /* 0x00000004230c72a4 */ /* 0x000fe4000f8e020c */
[----:B------:R-:W-:Y:S01]  /*4d90*/  UIMAD UR13, UR42, UR5, UR13 ;  /* 0x000000052a0d72a4 */ /* 0x000fe2000f8e020d */
[----:B--2---:R-:W-:Y:S11]  /*4da0*/  @!P1 BRA `(.L_x_70) ;  /* 0x0000004400a49947 */ /* 0x004ff60003800000 */
.L_x_162:
[----:B------:R-:W-:Y:S01]  /*4db0*/  @!P2 R2UR UR4, R0 ;  /* 0x000000000004a2ca */ /* 0x000fe200000e0000 */
[----:B------:R-:W-:Y:S01]  /*4dc0*/  VOTEU.ALL UP0, P2 ;  /* 0x0000000000ff7886 */ /* 0x000fe20001000000 */
[----:B-1----:R-:W-:Y:S04]  /*4dd0*/  @!P2 IADD3 R2, P1, PT, R12, 0x680, RZ ;  /* 0x000006800c02a810 */ /* 0x002fe80007f3e0ff */
[----:B------:R-:W-:Y:S01]  /*4de0*/  @!P2 R2UR UR5, R2 ;  /* 0x000000000205a2ca */ /* 0x000fe200000e0000 */
[----:B------:R-:W-:Y:S01]  /*4df0*/  @!P2 IMAD.X R0, RZ, RZ, R13, P1 ;  /* 0x000000ffff00a224 */ /* 0x000fe200008e060d */
[----:B------:R-:W-:Y:S05]  /*4e00*/  @!UP0 UIADD3 UR8, UPT, UPT, UR20, 0x200, URZ ;  /* 0x0000020014088890 */ /* 0x000fea000fffe0ff */
[----:B------:R-:W-:Y:S01]  /*4e10*/  @!UP0 UPRMT UR6, UR4, 0x5410, URZ ;  /* 0x0000541004068896 */ /* 0x000fe200080000ff */
[----:B------:R-:W-:Y:S01]  /*4e20*/  @!P2 R2UR UR4, R0 ;  /* 0x000000000004a2ca */ /* 0x000fe200000e0000 */
[----:B------:R-:W-:Y:S01]  /*4e30*/  VOTEU.ALL UP0, P2 ;  /* 0x0000000000ff7886 */ /* 0x000fe20001000000 */
[----:B------:R-:W-:Y:S03]  /*4e40*/  @!P2 IMAD.MOV.U32 R0, RZ, RZ, 0x1000 ;  /* 0x00001000ff00a424 */ /* 0x000fe600078e00ff */
[----:B------:R-:W-:Y:S01]  /*4e50*/  IMAD.U32 R14, RZ, RZ, UR5 ;  /* 0x00000005ff0e7e24 */ /* 0x000fe2000f8e00ff */
[----:B------:R-:W-:Y:S01]  /*4e60*/  @!UP0 UMOV UR9, UR37 ;  /* 0x0000002500098c82 */ /* 0x000fe20008000000 */
[----:B------:R-:W-:Y:S06]  /*4e70*/  @!UP0 UMOV UR10, UR7 ;  /* 0x00000007000a8c82 */ /* 0x000fec0008000000 */
[----:B------:R-:W-:Y:S01]  /*4e80*/  IMAD.U32 R15, RZ, RZ, UR4 ;  /* 0x00000004ff0f7e24 */ /* 0x000fe2000f8e00ff */
[----:B------:R-:W-:Y:S04]  /*4e90*/  @!P2 R2UR UR4, R14 ;  /* 0x000000000e04a2ca */ /* 0x000fe800000e0000 */
[----:B------:R-:W-:Y:S11]  /*4ea0*/  @!P2 R2UR UR5, R15 ;  /* 0x000000000f05a2ca */ /* 0x000ff600000e0000 */
[----:B------:R-:W-:Y:S02]  /*4eb0*/  @!UPT UIADD3 URZ, UPT, UPT, URZ, URZ, URZ ;  /* 0x000000fffffff290 */ /* 0x000fe4000fffe0ff */
[----:B------:R1:W-:Y:S01]  /*4ec0*/  @!UP0 UTMALDG.5D.IM2COL [UR8], [UR4], UR6 ;  /* 0x00000008040083b4 */ /* 0x0003e20008060006 */
[----:B------:R2:W-:Y:S01]  /*4ed0*/  @!P2 SYNCS.ARRIVE.TRANS64.RED.A0TR RZ, [UR20+0x80], R0 ;  /* 0x00008000ffffa9a7 */ /* 0x0005e20008300414 */
[----:B------:R-:W-:Y:S01]  /*4ee0*/  SYNCS.ARRIVE.TRANS64.RED.A1T0 RZ, [UR53], RZ ;  /* 0x000000ffffff79a7 */ /* 0x000fe20008100435 */
[----:B--2---:R-:W-:Y:S01]  /*4ef0*/  @!P2 IMAD.MOV.U32 R0, RZ, 0x20, RZ ;  /* 0x00000020ff00a824 */ /* 0x004fe200078e00ff */
[----:B------:R-:W2:Y:S03]  /*4f00*/  SYNCS.PHASECHK.TRANS64.TRYWAIT P1, [UR20+0xa8], R8 ;  /* 0x0000a808ff0075a7 */ /* 0x000ea60008021114 */
[----:B------:R-:W-:Y:S01]  /*4f10*/  @!P2 IMAD.MOV.U32 R0, RZ, 0x400, R0 ;  /* 0x00000400ff00a824 */ /* 0x000fe200078e0000 */
[----:B-12---:R-:W-:Y:S06]  /*4f20*/  @!P1 BRA `(.L_x_71) ;  /* 0x00000044005c9947 */ /* 0x006fec0003800000 */
.L_x_164:
[----:B------:R-:W-:Y:S01]  /*4f30*/  @!P2 R2UR UR4, R0 ;  /* 0x000000000004a2ca */ /* 0x000fe200000e0000 */
[----:B------:R-:W-:Y:S01]  /*4f40*/  VOTEU.ALL UP0, P2 ;  /* 0x0000000000ff7886 */ /* 0x000fe20001000000 */
[----:B-1----:R-:W-:Y:S04]  /*4f50*/  @!P2 IADD3 R2, P1, PT, R12, 0x680, RZ ;  /* 0x000006800c02a810 */ /* 0x002fe80007f3e0ff */
[----:B------:R-:W-:Y:S01]  /*4f60*/  @!P2 R2UR UR5, R2 ;  /* 0x000000000205a2ca */ /* 0x000fe200000e0000 */
[----:B------:R-:W-:Y:S01]  /*4f70*/  @!P2 IMAD.X R0, RZ, RZ, R13, P1 ;  /* 0x000000ffff00a224 */ /* 0x000fe200008e060d */
[----:B------:R-:W-:Y:S02]  /*4f80*/  @!UP0 UIADD3 UR10, UPT, UPT, UR7, 0x20, URZ ;  /* 0x00000020070a8890 */ /* 0x000fe4000fffe0ff */
[----:B------:R-:W-:Y:S03]  /*4f90*/  @!UP0 UIADD3 UR8, UPT, UPT, UR20, 0x1200, URZ ;  /* 0x0000120014088890 */ /* 0x000fe6000fffe0ff */
[----:B------:R-:W-:Y:S01]  /*4fa0*/  @!UP0 UPRMT UR6, UR4, 0x5410, URZ ;  /* 0x0000541004068896 */ /* 0x000fe200080000ff */
[----:B------:R-:W-:Y:S01]  /*4fb0*/  @!P2 R2UR UR4, R0 ;  /* 0x000000000004a2ca */ /* 0x000fe200000e0000 */
[----:B------:R-:W-:Y:S01]  /*4fc0*/  VOTEU.ALL UP0, P2 ;  /* 0x0000000000ff7886 */ /* 0x000fe20001000000 */
[----:B------:R-:W-:Y:S03]  /*4fd0*/  @!P2 IMAD.MOV.U32 R0, RZ, RZ, 0x1000 ;  /* 0x00001000ff00a424 */ /* 0x000fe600078e00ff */
[----:B------:R-:W-:Y:S01]  /*4fe0*/  IMAD.U32 R14, RZ, RZ, UR5 ;  /* 0x00000005ff0e7e24 */ /* 0x000fe2000f8e00ff */
[----:B------:R-:W-:Y:S07]  /*4ff0*/  @!UP0 UMOV UR9, UR36 ;  /* 0x0000002400098c82 */ /* 0x000fee0008000000 */
        /* <DEDUP_REMOVED lines=11> */
.L_x_166:
[----:B------:R-:W-:Y:S01]  /*50b0*/  @!P2 R2UR UR4, R0 ;  /* 0x000000000004a2ca */ /* 0x000fe200000e0000 */
[----:B------:R-:W-:Y:S01]  /*50c0*/  VOTEU.ALL UP0, P2 ;  /* 0x0000000000ff7886 */ /* 0x000fe20001000000 */
[----:B-1----:R-:W-:Y:S02]  /*50d0*/  @!P2 IADD3 R2, P1, PT, R12, 0x680, RZ ;  /* 0x000006800c02a810 */ /* 0x002fe40007f3e0ff */
[----:B------:R-:W-:Y:S02]  /*50e0*/  @P0 SHF.R.U32.HI R4, RZ, 0x10, R5 ;  /* 0x00000010ff040819 */ /* 0x000fe40000011605 */
[----:B------:R-:W-:Y:S01]  /*50f0*/  @!P2 R2UR UR5, R2 ;  /* 0x000000000205a2ca */ /* 0x000fe200000e0000 */
[----:B------:R-:W-:Y:S01]  /*5100*/  @!P2 IMAD.X R0, RZ, RZ, R13, P1 ;  /* 0x000000ffff00a224 */ /* 0x000fe200008e060d */
[----:B------:R-:W-:Y:S01]  /*5110*/  @!UP0 UIADD3 UR10, UPT, UPT, UR7, 0x40, URZ ;  /* 0x00000040070a8890 */ /* 0x000fe2000fffe0ff */
[----:B------:R-:W-:Y:S01]  /*5120*/  @P0 R2UR UR52, R4 ;  /* 0x00000000043402ca */ /* 0x000fe200000e0000 */
        /* <DEDUP_REMOVED lines=14> */
[----:B------:R-:W2:Y:S02]  /*5210*/  SYNCS.PHASECHK.TRANS64.TRYWAIT P1, [UR20+0xb8], R8 ;  /* 0x0000b808ff0075a7 */ /* 0x000ea40008021114 */
[----:B-12---:R-:W-:Y:S05]  /*5220*/  @!P1 BRA `(.L_x_73) ;  /* 0x0000004000cc9947 */ /* 0x006fea0003800000 */
.L_x_168:
[----:B-1----:R-:W-:Y:S01]  /*5230*/  @!P2 IMAD.MOV.U32 R0, RZ, 0x20, RZ ;  /* 0x00000020ff00a824 */ /* 0x002fe200078e00ff */
[----:B------:R-:W-:Y:S01]  /*5240*/  @!P2 IADD3 R2, P0, PT, R12, 0x680, RZ ;  /* 0x000006800c02a810 */ /* 0x000fe20007f1e0ff */
[----:B------:R-:W-:Y:S01]  /*5250*/  VOTEU.ALL UP0, P2 ;  /* 0x0000000000ff7886 */ /* 0x000fe20001000000 */
[----:B------:R-:W-:Y:S01]  /*5260*/  LOP3.LUT R10, R10, 0x1, RZ, 0x3c, !PT ;  /* 0x000000010a0a7812 */ /* 0x000fe200078e3cff */
[----:B------:R-:W-:Y:S01]  /*5270*/  @!P2 IMAD.MOV.U32 R0, RZ, 0x400, R0 ;  /* 0x00000400ff00a824 */ /* 0x000fe200078e0000 */
[----:B------:R-:W-:Y:S01]  /*5280*/  @!P2 R2UR UR5, R2 ;  /* 0x000000000205a2ca */ /* 0x000fe200000e0000 */
[----:B------:R-:W-:Y:S01]  /*5290*/  UIADD3 UR24, UPT, UPT, UR15, UR46, URZ ;  /* 0x0000002e0f187290 */ /* 0x000fe2000fffe0ff */
[----:B------:R-:W-:Y:S01]  /*52a0*/  LOP3.LUT R9, R9, 0x1, RZ, 0x3c, !PT ;  /* 0x0000000109097812 */ /* 0x000fe200078e3cff */
[----:B------:R-:W-:Y:S01]  /*52b0*/  @!UP0 UIADD3 UR8, UPT, UPT, UR20, 0x3200, URZ ;  /* 0x0000320014088890 */ /* 0x000fe2000fffe0ff */
[----:B------:R-:W-:Y:S01]  /*52c0*/  @!P2 R2UR UR4, R0 ;  /* 0x000000000004a2ca */ /* 0x000fe200000e0000 */
[----:B------:R-:W-:Y:S01]  /*52d0*/  @!P2 IMAD.X R0, RZ, RZ, R13, P0 ;  /* 0x000000ffff00a224 */ /* 0x000fe200000e060d */
[----:B------:R-:W-:Y:S02]  /*52e0*/  @!UP0 UIADD3 UR10, UPT, UPT, UR7, 0x60, URZ ;  /* 0x00000060070a8890 */ /* 0x000fe4000fffe0ff */
[----:B------:R-:W-:Y:S02]  /*52f0*/  @!UP0 UIADD3 UR9, UPT, UPT, UR20, 0x98, URZ ;  /* 0x0000009814098890 */ /* 0x000fe4000fffe0ff */
[----:B------:R-:W-:Y:S02]  /*5300*/  UIADD3 UR51, UPT, UPT, UR16, UR45, URZ ;  /* 0x0000002d10337290 */ /* 0x000fe4000fffe0ff */
[----:B------:R-:W-:Y:S01]  /*5310*/  UPLOP3.LUT UP4, UPT, UPT, UPT, UPT, 0x80, 0x8 ;  /* 0x000000000008789c */ /* 0x000fe20003f8f070 */
[----:B------:R-:W-:Y:S04]  /*5320*/  IMAD.U32 R4, RZ, RZ, UR5 ;  /* 0x00000005ff047e24 */ /* 0x000fe8000f8e00ff */
[----:B------:R-:W-:Y:S01]  /*5330*/  @!UP0 UPRMT UR6, UR4, 0x5410, URZ ;  /* 0x0000541004068896 */ /* 0x000fe200080000ff */
[----:B------:R-:W-:Y:S01]  /*5340*/  @!P2 R2UR UR4, R0 ;  /* 0x000000000004a2ca */ /* 0x000fe200000e0000 */
[----:B------:R-:W-:Y:S11]  /*5350*/  VOTEU.ALL UP0, P2 ;  /* 0x0000000000ff7886 */ /* 0x000ff60001000000 */
[----:B------:R-:W-:Y:S01]  /*5360*/  @!UPT UIADD3 URZ, UPT, UPT, URZ, URZ, URZ ;  /* 0x000000fffffff290 */ /* 0x000fe2000fffe0ff */
[----:B------:R-:W-:Y:S01]  /*5370*/  IMAD.U32 R5, RZ, RZ, UR4 ;  /* 0x00000004ff057e24 */ /* 0x000fe2000f8e00ff */
[----:B------:R-:W-:Y:S04]  /*5380*/  @!P2 R2UR UR4, R4 ;  /* 0x000000000404a2ca */ /* 0x000fe800000e0000 */
[----:B------:R-:W-:Y:S11]  /*5390*/  @!P2 R2UR UR5, R5 ;  /* 0x000000000505a2ca */ /* 0x000ff600000e0000 */
[----:B------:R-:W-:Y:S02]  /*53a0*/  @!UPT UIADD3 URZ, UPT, UPT, URZ, URZ, URZ ;  /* 0x000000fffffff290 */ /* 0x000fe4000fffe0ff */
[----:B------:R1:W-:Y:S01]  /*53b0*/  @!UP0 UTMALDG.5D.IM2COL [UR8], [UR4], UR6 ;  /* 0x00000008040083b4 */ /* 0x0003e20008060006 */
[----:B------:R1:W-:Y:S01]  /*53c0*/  @!P2 SYNCS.ARRIVE.TRANS64.RED.A0TR RZ, [UR20+0x98], R3 ;  /* 0x00009803ffffa9a7 */ /* 0x0003e20008300414 */
[----:B------:R-:W-:Y:S01]  /*53d0*/  SYNCS.ARRIVE.TRANS64.RED.A1T0 RZ, [UR48], RZ ;  /* 0x000000ffffff79a7 */ /* 0x000fe20008100430 */
[----:B------:R-:W-:Y:S05]  /*53e0*/  BRA.U UP2, `(.L_x_74) ;  /* 0xfffffff1021c7547 */ /* 0x000fea000b83ffff */
[----:B------:R-:W-:-:S04]  /*53f0*/  SHF.L.U32 R2, R10, 0x1f, RZ ;  /* 0x0000001f0a027819 */ /* 0x000fc800000006ff */
[----:B------:R-:W2:Y:S02]  /*5400*/  SYNCS.PHASECHK.TRANS64.TRYWAIT P0, [UR20+0xa0], R2 ;  /* 0x0000a002ff0075a7 */ /* 0x000ea40008001114 */
[----:B--2---:R-:W-:Y:S05]  /*5410*/  @!P0 BRA `(.L_x_75) ;  /* 0x0000004000688947 */ /* 0x004fea0003800000 */
.L_x_170:
[----:B------:R-:W3:Y:S02]  /*5420*/  SYNCS.PHASECHK.TRANS64.TRYWAIT P0, [UR20+0xa8], R2 ;  /* 0x0000a802ff0075a7 */ /* 0x000ee40008001114 */
[----:B---3--:R-:W-:Y:S05]  /*5430*/  @!P0 BRA `(.L_x_76) ;  /* 0x0000004000788947 */ /* 0x008fea0003800000 */
.L_x_172:
[----:B------:R-:W3:Y:S02]  /*5440*/  SYNCS.PHASECHK.TRANS64.TRYWAIT P0, [UR20+0xb0], R2 ;  /* 0x0000b002ff0075a7 */ /* 0x000ee40008001114 */
[----:B---3--:R-:W-:Y:S05]  /*5450*/  @!P0 BRA `(.L_x_77) ;  /* 0x0000004000888947 */ /* 0x008fea0003800000 */
.L_x_174:
[----:B--2---:R-:W-:-:S07]  /*5460*/  MOV R0, UR20 ;  /* 0x0000001400007c02 */ /* 0x004fce0008000f00 */
.L_x_78:
[----:B--2---:R-:W-:-:S04]  /*5470*/  SHF.L.U32 R2, R10, 0x1f, RZ ;  /* 0x0000001f0a027819 */ /* 0x004fc800000006ff */
[----:B------:R2:W3:Y:S03]  /*5480*/  SYNCS.PHASECHK.TRANS64.TRYWAIT P0, [R0+URZ+0xb8], R2 ;  /* 0x0000b802000075a7 */ /* 0x0004e600080011ff */
[----:B---3--:R-:W-:Y:S05]  /*5490*/  @!P0 NANOSLEEP.SYNCS 0x989680 ;  /* 0x009896800000895d */ /* 0x008fea0003900000 */
[----:B------:R-:W3:Y:S02]  /*54a0*/  @!P0 SYNCS.PHASECHK.TRANS64 P0, [R0+URZ+0xb8], R2 ;  /* 0x0000b802000085a7 */ /* 0x000ee400080010ff */
[----:B-1-3--:R-:W-:Y:S05]  /*54b0*/  @P0 EXIT ;  /* 0x000000000000094d */ /* 0x00afea0003800000 */
[----:B------:R-:W-:Y:S05]  /*54c0*/  BRA `(.L_x_78) ;  /* 0xfffffffc00e87947 */ /* 0x000fea000383ffff */
.L_x_63:
[----:B------:R-:W-:-:S06]  /*54d0*/  UISETP.GE.AND UP0, UPT, UR18, 0x4, UPT ;  /* 0x000000041200788c */ /* 0x000fcc000bf06270 */
[----:B------:R-:W-:-:S13]  /*54e0*/  PLOP3.LUT P0, PT, PT, PT, UP0, 0x80, 0x8 ;  /* 0x000000000008781c */ /* 0x000fda0003f0f008 */
[----:B-1----:R-:W-:Y:S05]  /*54f0*/  @!P0 EXIT ;  /* 0x000000000000894d */ /* 0x002fea0003800000 */
[----:B------:R-:W1:Y:S08]  /*5500*/  S2UR UR4, SR_CgaCtaId ;  /* 0x00000000000479c3 */ /* 0x000e700000008800 */
[----:B------:R-:W-:Y:S01]  /*5510*/  BAR.SYNC.DEFER_BLOCKING 0x6, 0xa0 ;  /* 0x0182800000007b1d */ /* 0x000fe20000010000 */
[C---:B------:R-:W-:Y:S01]  /*5520*/  IMAD.SHL.U32 R4, R50.reuse, 0x20, RZ ;  /* 0x0000002032047824 */ /* 0x040fe200078e00ff */
[----:B------:R-:W-:Y:S01]  /*5530*/  SHF.R.U32.HI R5, RZ, 0x1, R50 ;  /* 0x00000001ff057819 */ /* 0x000fe20000011632 */
[C---:B------:R-:W-:Y:S01]  /*5540*/  IMAD.SHL.U32 R0, R50.reuse, 0x4, RZ ;  /* 0x0000000432007824 */ /* 0x040fe200078e00ff */
[C---:B------:R-:W-:Y:S01]  /*5550*/  LOP3.LUT P0, RZ, R50.reuse, 0x4, RZ, 0xc0, !PT ;  /* 0x0000000432ff7812 */ /* 0x040fe2000780c0ff */
[----:B------:R-:W-:Y:S01]  /*5560*/  IMAD.SHL.U32 R49, R50, 0x10, RZ ;  /* 0x0000001032317824 */ /* 0x000fe200078e00ff */
[----:B------:R-:W-:Y:S01]  /*5570*/  UMOV UR49, 0x400 ;  /* 0x0000040000317882 */ /* 0x000fe20000000000 */
[----:B------:R-:W-:Y:S01]  /*5580*/  LOP3.LUT R3, R4, 0xc0, RZ, 0xc0, !PT ;  /* 0x000000c004037812 */ /* 0x000fe200078ec0ff */
[----:B------:R-:W2:Y:S01]  /*5590*/  LDC.64 R42, c[0x0][0x9b0] ;  /* 0x00026c00ff2a7b82 */ /* 0x000ea20000000a00 */
[----:B------:R-:W-:Y:S01]  /*55a0*/  IMAD.U32 R23, R50, 0x10000, RZ ;  /* 0x0001000032177824 */ /* 0x000fe200078e00ff */
[----:B------:R-:W-:Y:S01]  /*55b0*/  LOP3.LUT R49, R49, 0x600, RZ, 0xc0, !PT ;  /* 0x0000060031317812 */ /* 0x000fe200078ec0ff */
[----:B------:R-:W-:Y:S01]  /*55c0*/  IMAD.MOV.U32 R61, RZ, RZ, 0x20 ;  /* 0x00000020ff3d7424 */ /* 0x000fe200078e00ff */
[----:B------:R-:W-:Y:S01]  /*55d0*/  LOP3.LUT R0, R3, 0x18, R0, 0xf8, !PT ;  /* 0x0000001803007812 */ /* 0x000fe200078ef800 */
[----:B------:R-:W-:Y:S01]  /*55e0*/  IMAD.MOV.U32 R48, RZ, RZ, 0x1 ;  /* 0x00000001ff307424 */ /* 0x000fe200078e00ff */
[----:B------:R-:W-:Y:S01]  /*55f0*/  LOP3.LUT R49, R49, 0x20, R4, 0xf8, !PT ;  /* 0x0000002031317812 */ /* 0x000fe200078ef804 */
[----:B------:R-:W-:Y:S01]  /*5600*/  IMAD.MOV.U32 R22, RZ, RZ, RZ ;  /* 0x000000ffff167224 */ /* 0x000fe200078e00ff */
[----:B------:R-:W3:Y:S01]  /*5610*/  LDC.64 R40, c[0x0][0x9a8] ;  /* 0x00026a00ff287b82 */ /* 0x000ee20000000a00 */
[----:B------:R-:W-:-:S02]  /*5620*/  LOP3.LUT R0, R0, 0x8, R5, 0x78, !PT ;  /* 0x0000000800007812 */ /* 0x000fc400078e7805 */
[----:B------:R-:W-:Y:S02]  /*5630*/  CS2R R46, SRZ ;  /* 0x00000000002e7805 */ /* 0x000fe4000001ff00 */
[----:B------:R-:W-:Y:S01]  /*5640*/  LOP3.LUT R49, R49, 0x100, R4, 0xf8, !PT ;  /* 0x0000010031317812 */ /* 0x000fe200078ef804 */
[----:B------:R-:W4:Y:S01]  /*5650*/  LDCU UR61, c[0x0][0x370] ;  /* 0x00006e00ff3d77ac */ /* 0x000f220008000800 */
[----:B------:R-:W-:Y:S02]  /*5660*/  LOP3.LUT R50, R50, 0x60, RZ, 0xc0, !PT ;  /* 0x0000006032327812 */ /* 0x000fe400078ec0ff */
[----:B------:R-:W-:Y:S01]  /*5670*/  LOP3.LUT R49, R49, R0, RZ, 0xfc, !PT ;  /* 0x0000000031317212 */ /* 0x000fe200078efcff */
[----:B-1----:R-:W-:Y:S01]  /*5680*/  ULEA UR49, UR4, UR49, 0x18 ;  /* 0x0000003104317291 */ /* 0x002fe2000f8ec0ff */
[----:B------:R-:W-:Y:S01]  /*5690*/  LOP3.LUT R23, R23, 0x600000, RZ, 0xc0, !PT ;  /* 0x0060000017177812 */ /* 0x000fe200078ec0ff */
[----:B------:R-:W1:Y:S01]  /*56a0*/  LDCU.64 UR4, c[0x0][0x990] ;  /* 0x00013200ff0477ac */ /* 0x000e620008000a00 */
[----:B------:R-:W-:Y:S01]  /*56b0*/  SEL R61, R61, 0xffffffe0, !P0 ;  /* 0xffffffe03d3d7807 */ /* 0x000fe20004000000 */
[----:B------:R-:W2:Y:S05]  /*56c0*/  LDCU UR48, c[0x0][0xc0c] ;  /* 0x00018180ff3077ac */ /* 0x000eaa0008000800 */
[----:B------:R-:W4:Y:S01]  /*56d0*/  LDS R2, [UR49+0x120] ;  /* 0x00012031ff027984 */ /* 0x000f220008000800 */
[----:B------:R-:W2:Y:S01]  /*56e0*/  LDCU UR38, c[0x0][0xc30] ;  /* 0x00018600ff2677ac */ /* 0x000ea20008000800 */
[----:B------:R-:W2:Y:S01]  /*56f0*/  LDCU.64 UR54, c[0x0][0x988] ;  /* 0x00013100ff3677ac */ /* 0x000ea20008000a00 */
[----:B------:R-:W2:Y:S01]  /*5700*/  LDCU.64 UR46, c[0x0][0xc28] ;  /* 0x00018500ff2e77ac */ /* 0x000ea20008000a00 */
[----:B-1----:R-:W-:-:S02]  /*5710*/  IMAD.U32 R54, RZ, RZ, UR4 ;  /* 0x00000004ff367e24 */ /* 0x002fc4000f8e00ff */
[----:B------:R-:W-:Y:S01]  /*5720*/  IMAD.U32 R53, RZ, RZ, UR5 ;  /* 0x00000005ff357e24 */ /* 0x000fe2000f8e00ff */
[----:B------:R-:W1:Y:S01]  /*5730*/  LDCU.128 UR4, c[0x0][0xb80] ;  /* 0x00017000ff0477ac */ /* 0x000e620008000c00 */
[----:B------:R-:W2:Y:S01]  /*5740*/  LDCU.128 UR56, c[0x0][0xc10] ;  /* 0x00018200ff3877ac */ /* 0x000ea20008000c00 */
[----:B------:R-:W2:Y:S01]  /*5750*/  LDCU UR60, c[0x0][0x374] ;  /* 0x00006e80ff3c77ac */ /* 0x000ea20008000800 */
[----:B------:R-:W-:Y:S01]  /*5760*/  UMOV UR53, URZ ;  /* 0x000000ff00357c82 */ /* 0x000fe20008000000 */
[----:B------:R-:W-:Y:S01]  /*5770*/  UMOV UR50, URZ ;  /* 0x000000ff00327c82 */ /* 0x000fe20008000000 */
[----:B-1----:R-:W-:Y:S01]  /*5780*/  IMAD.U32 R58, RZ, RZ, UR4 ;  /* 0x00000004ff3a7e24 */ /* 0x002fe2000f8e00ff */
[----:B------:R-:W-:Y:S01]  /*5790*/  UIADD3 UR4, UPT, UPT, UR49, 0x200, URZ ;  /* 0x0000020031047890 */ /* 0x000fe2000fffe0ff */
[----:B------:R-:W-:Y:S02]  /*57a0*/  IMAD.U32 R57, RZ, RZ, UR5 ;  /* 0x00000005ff397e24 */ /* 0x000fe4000f8e00ff */
[----:B------:R-:W-:-:S02]  /*57b0*/  IMAD.U32 R56, RZ, RZ, UR6 ;  /* 0x00000006ff387e24 */ /* 0x000fc4000f8e00ff */
[----:B------:R-:W-:Y:S02]  /*57c0*/  IMAD.U32 R55, RZ, RZ, UR7 ;  /* 0x00000007ff377e24 */ /* 0x000fe4000f8e00ff */
[C---:B----4-:R-:W-:Y:S01]  /*57d0*/  VIADD R3, R2.reuse, 0x80 ;  /* 0x0000008002037836 */ /* 0x050fe20000000000 */
[----:B------:R-:W-:Y:S01]  /*57e0*/  LOP3.LUT R2, R2, 0xffff, RZ, 0xc0, !PT ;  /* 0x0000ffff02027812 */ /* 0x000fe200078ec0ff */
[----:B------:R-:W-:-:S03]  /*57f0*/  IMAD.U32 R60, RZ, RZ, UR4 ;  /* 0x00000004ff3c7e24 */ /* 0x000fc6000f8e00ff */
[----:B------:R-:W-:-:S05]  /*5800*/  LOP3.LUT R3, R3, 0xffff, RZ, 0xc0, !PT ;  /* 0x0000ffff03037812 */ /* 0x000fca00078ec0ff */
[----:B--23--:R1:W-:Y:S02]  /*5810*/  STL.64 [R1], R2 ;  /* 0x0000000201007387 */ /* 0x00c3e40000100a00 */
.L_x_122:
[----:B-1----:R-:W-:Y:S04]  /*5820*/  SHF.L.U32 R2, R46, 0x1f, RZ ;  /* 0x0000001f2e027819 */ /* 0x002fe800000006ff */
[----:B------:R-:W1:Y:S02]  /*5830*/  SYNCS.PHASECHK.TRANS64.TRYWAIT P0, [UR49+0xd0], R2 ;  /* 0x0000d002ff0075a7 */ /* 0x000e640008001131 */
[----:B-12---:R-:W-:Y:S05]  /*5840*/  @!P0 BRA `(.L_x_79) ;  /* 0x0000003c00a48947 */ /* 0x006fea0003800000 */
.L_x_176:
[----:B------:R-:W2:Y:S01]  /*5850*/  LDS.128 R4, [UR49+0x110] ;  /* 0x00011031ff047984 */ /* 0x000ea20008000c00 */
[----:B------:R-:W-:Y:S01]  /*5860*/  UIADD3 UR4, UPT, UPT, UR49, 0xd8, URZ ;  /* 0x000000d831047890 */ /* 0x000fe2000fffe0ff */
[----:B-1----:R-:W-:Y:S01]  /*5870*/  IMAD R2, R22, 0x4, R1 ;  /* 0x0000000416027824 */ /* 0x002fe200078e0201 */
[----:B------:R-:W-:Y:S01]  /*5880*/  UISETP.GE.AND UP0, UPT, UR39, 0x1, UPT ;  /* 0x000000012700788c */ /* 0x000fe2000bf06270 */
[----:B------:R-:W-:Y:S01]  /*5890*/  @!PT LDS RZ, [RZ] ;  /* 0x00000000fffff984 */ /* 0x000fe20000000800 */
[----:B------:R-:W-:Y:S01]  /*58a0*/  @!PT LDS RZ, [RZ] ;  /* 0x00000000fffff984 */ /* 0x000fe20000000800 */
[----:B------:R-:W-:Y:S01]  /*58b0*/  @!PT LDS RZ, [RZ] ;  /* 0x00000000fffff984 */ /* 0x000fe20000000800 */
[----:B------:R-:W-:Y:S01]  /*58c0*/  @!PT LDS RZ, [RZ] ;  /* 0x00000000fffff984 */ /* 0x000fe20000000800 */
[----:B------:R1:W-:Y:S06]  /*58d0*/  MEMBAR.ALL.CTA ;  /* 0x0000000000007992 */ /* 0x0003ec0000008000 */
[----:B-1----:R-:W1:Y:S01]  /*58e0*/  FENCE.VIEW.ASYNC.S ;  /* 0x00000000000073c6 */ /* 0x002e620000000000 */
[----:B------:R-:W-:Y:S09]  /*58f0*/  UPRMT UR4, URZ, 0x654, UR4 ;  /* 0x00000654ff047896 */ /* 0x000ff20008000004 */
[----:B-1----:R-:W-:Y:S01]  /*5900*/  SYNCS.ARRIVE.TRANS64.RED.A1T0 RZ, [UR4], RZ ;  /* 0x000000ffffff79a7 */ /* 0x002fe20008100404 */
[----:B------:R-:W5:Y:S01]  /*5910*/  LDL R2, [R2] ;  /* 0x0000000002027983 */ /* 0x000f620000100800 */
[----:B--2---:R-:W-:Y:S11]  /*5920*/  LOP3.LUT P0, RZ, R6, 0x1, RZ, 0xc0, !PT ;  /* 0x0000000106ff7812 */ /* 0x004ff6000780c0ff */
[----:B------:R-:W-:Y:S02]  /*5930*/  @!UPT UIADD3 URZ, UPT, UPT, URZ, URZ, URZ ;  /* 0x000000fffffff290 */ /* 0x000fe4000fffe0ff */
[----:B------:R-:W-:Y:S01]  /*5940*/  VOTEU.ANY UP1, P0 ;  /* 0x0000000000ff7886 */ /* 0x000fe20000020100 */
[----:B------:R-:W-:Y:S01]  /*5950*/  PLOP3.LUT P0, PT, PT, PT, UP1, 0x80, 0x8 ;  /* 0x000000000008781c */ /* 0x000fe20003f0f018 */
[----:B------:R-:W-:Y:S11]  /*5960*/  UP2UR UR62, UPR, URZ, 0x2 ;  /* 0x00000002ff3e7883 */ /* 0x000ff60008000000 */
[----:B------:R-:W-:Y:S01]  /*5970*/  @!UPT UIADD3 URZ, UPT, UPT, URZ, URZ, URZ ;  /* 0x000000fffffff290 */ /* 0x000fe2000fffe0ff */
[----:B------:R-:W-:Y:S02]  /*5980*/  @P0 MOV R3, R4 ;  /* 0x0000000400030202 */ /* 0x000fe40000000f00 */
[----:B------:R-:W-:Y:S02]  /*5990*/  @P0 LOP3.LUT R0, R5, 0xffff, RZ, 0xc0, !PT ;  /* 0x0000ffff05000812 */ /* 0x000fe400078ec0ff */
[----:B------:R-:W-:Y:S02]  /*59a0*/  @P0 R2UR UR5, R3 ;  /* 0x00000000030502ca */ /* 0x000fe400000e0000 */
[----:B------:R-:W-:Y:S11]  /*59b0*/  @P0 R2UR UR4, R0 ;  /* 0x00000000000402ca */ /* 0x000ff600000e0000 */
[----:B------:R-:W-:Y:S02]  /*59c0*/  @UP1 UMOV UR37, UR5 ;  /* 0x0000000500251c82 */ /* 0x000fe40008000000 */
[----:B------:R-:W-:Y:S01]  /*59d0*/  @UP1 UMOV UR36, UR4 ;  /* 0x0000000400241c82 */ /* 0x000fe20008000000 */
[----:B------:R-:W-:Y:S05]  /*59e0*/  BRA.U !UP0, `(.L_x_80) ;  /* 0x0000000108cc7547 */ /* 0x000fea000b800000 */
[----:B------:R-:W1:Y:S01]  /*59f0*/  LDCU UR9, c[0x0][0xc20] ;  /* 0x00018400ff0977ac */ /* 0x000e620008000800 */
[----:B------:R-:W-:Y:S02]  /*5a00*/  UIMAD.WIDE.U32 UR4, UR60, UR59, URZ ;  /* 0x0000003b3c0472a5 */ /* 0x000fe4000f8e00ff */
[----:B------:R-:W-:Y:S02]  /*5a10*/  UIMAD.WIDE.U32 UR6, UR61, UR56, URZ ;  /* 0x000000383d0672a5 */ /* 0x000fe4000f8e00ff */
[----:B------:R-:W-:Y:S02]  /*5a20*/  UIMAD.WIDE.U32 UR10, UR36, UR59, URZ ;  /* 0x0000003b240a72a5 */ /* 0x000fe4000f8e00ff */
[----:B------:R-:W-:Y:S02]  /*5a30*/  UISETP.NE.AND UP0, UPT, UR58, 0x1, UPT ;  /* 0x000000013a00788c */ /* 0x000fe4000bf05270 */
[----:B------:R-:W-:Y:S02]  /*5a40*/  UISETP.NE.AND UP1, UPT, UR48, 0x1, UPT ;  /* 0x000000013000788c */ /* 0x000fe4000bf25270 */
[----:B------:R-:W-:Y:S02]  /*5a50*/  UISETP.NE.AND UP2, UPT, UR39, 0x1, UPT ;  /* 0x000000012700788c */ /* 0x000fe4000bf45270 */
[----:B------:R-:W-:Y:S01]  /*5a60*/  UIMAD.WIDE.U32 UR12, UR37, UR56, URZ ;  /* 0x00000038250c72a5 */ /* 0x000fe2000f8e00ff */
[----:B------:R-:W-:Y:S01]  /*5a70*/  UMOV UR4, UR5 ;  /* 0x0000000500047c82 */ /* 0x000fe20008000000 */
[----:B------:R-:W-:Y:S01]  /*5a80*/  UMOV UR6, UR11 ;  /* 0x0000000b00067c82 */ /* 0x000fe20008000000 */
[----:B-1----:R-:W-:Y:S03]  /*5a90*/  USHF.R.U32.HI UR8, URZ, UR9, UR4 ;  /* 0x00000009ff087299 */ /* 0x002fe60008011604 */
[----:B------:R-:W-:Y:S02]  /*5aa0*/  UMOV UR4, UR7 ;  /* 0x0000000700047c82 */ /* 0x000fe40008000000 */
[----:B------:R-:W-:Y:S02]  /*5ab0*/  USHF.R.U32.HI UR5, URZ, UR57, UR4 ;  /* 0x00000039ff057299 */ /* 0x000fe40008011604 */
[----:B------:R-:W-:Y:S02]  /*5ac0*/  USEL UR4, UR60, UR8, !UP0 ;  /* 0x000000083c047287 */ /* 0x000fe4000c000000 */
[----:B------:R-:W-:Y:S02]  /*5ad0*/  USHF.R.U32.HI UR8, URZ, UR9, UR6 ;  /* 0x00000009ff087299 */ /* 0x000fe40008011606 */
[----:B------:R-:W-:Y:S02]  /*5ae0*/  UIMAD.WIDE.U32 UR6, UR4, UR46, URZ ;  /* 0x0000002e040672a5 */ /* 0x000fe4000f8e00ff */
[----:B------:R-:W-:Y:S02]  /*5af0*/  USEL UR9, UR61, UR5, !UP1 ;  /* 0x000000053d097287 */ /* 0x000fe4000c800000 */
[----:B------:R-:W-:Y:S02]  /*5b00*/  USEL UR8, UR36, UR8, !UP0 ;  /* 0x0000000824087287 */ /* 0x000fe4000c000000 */
[----:B------:R-:W-:Y:S01]  /*5b10*/  UIMAD.WIDE.U32 UR10, UR9, UR46, URZ ;  /* 0x0000002e090a72a5 */ /* 0x000fe2000f8e00ff */
[----:B------:R-:W-:Y:S01]  /*5b20*/  UMOV UR6, UR7 ;  /* 0x0000000700067c82 */ /* 0x000fe20008000000 */
[----:B------:R-:W-:Y:S01]  /*5b30*/  UMOV UR5, UR13 ;  /* 0x0000000d00057c82 */ /* 0x000fe20008000000 */
[----:B------:R-:W-:Y:S02]  /*5b40*/  @UP2 USHF.R.U32.HI UR4, URZ, UR47, UR6 ;  /* 0x0000002fff042299 */ /* 0x000fe40008011606 */
[----:B------:R-:W-:Y:S02]  /*5b50*/  USHF.R.U32.HI UR5, URZ, UR57, UR5 ;  /* 0x00000039ff057299 */ /* 0x000fe40008011605 */
[----:B------:R-:W-:Y:S02]  /*5b60*/  UIMAD UR4, UR39, UR4, URZ ;  /* 0x00000004270472a4 */ /* 0x000fe4000f8e02ff */
[----:B------:R-:W-:Y:S02]  /*5b70*/  USEL UR5, UR37, UR5, !UP1 ;  /* 0x0000000525057287 */ /* 0x000fe4000c800000 */
[----:B------:R-:W-:Y:S01]  /*5b80*/  UISETP.GE.AND UP0, UPT, UR8, UR4, UPT ;  /* 0x000000040800728c */ /* 0x000fe2000bf06270 */
[----:B------:R-:W-:Y:S01]  /*5b90*/  UMOV UR6, UR11 ;  /* 0x0000000b00067c82 */ /* 0x000fe20008000000 */
[----:B------:R-:W-:Y:S02]  /*5ba0*/  UIMAD.WIDE.U32 UR10, UR8, UR46, URZ ;  /* 0x0000002e080a72a5 */ /* 0x000fe4000f8e00ff */
[----:B------:R-:W-:Y:S04]  /*5bb0*/  @UP2 USHF.R.U32.HI UR9, URZ, UR47, UR6 ;  /* 0x0000002fff092299 */ /* 0x000fe80008011606 */
[----:B------:R-:W-:Y:S01]  /*5bc0*/  UIMAD UR6, UR39, UR9, URZ ;  /* 0x00000009270672a4 */ /* 0x000fe2000f8e02ff */
[----:B------:R-:W-:Y:S03]  /*5bd0*/  UMOV UR4, UR11 ;  /* 0x0000000b00047c82 */ /* 0x000fe60008000000 */
[----:B------:R-:W-:Y:S02]  /*5be0*/  UISETP.GE.OR UP0, UPT, UR5, UR6, UP0 ;  /* 0x000000060500728c */ /* 0x000fe40008706670 */
[----:B------:R-:W-:Y:S02]  /*5bf0*/  USHF.R.U32.HI UR4, URZ, UR47, UR4 ;  /* 0x0000002fff047299 */ /* 0x000fe40008011604 */
[----:B------:R-:W-:Y:S02]  /*5c00*/  UIMAD.WIDE.U32 UR6, UR5, UR46, URZ ;  /* 0x0000002e050672a5 */ /* 0x000fe4000f8e00ff */
[----:B------:R-:W-:Y:S02]  /*5c10*/  USEL UR11, UR8, UR4, !UP2 ;  /* 0x00000004080b7287 */ /* 0x000fe4000d000000 */
[----:B------:R-:W-:Y:S02]  /*5c20*/  UIADD3 UR6, UPT, UPT, -UR5, URZ, URZ ;  /* 0x000000ff05067290 */ /* 0x000fe4000fffe1ff */
[----:B------:R-:W-:Y:S02]  /*5c30*/  UIADD3 UR10, UPT, UPT, -UR11, URZ, URZ ;  /* 0x000000ff0b0a7290 */ /* 0x000fe4000fffe1ff */
[----:B------:R-:W-:Y:S02]  /*5c40*/  UIMAD UR6, UR48, UR6, UR37 ;  /* 0x00000006300672a4 */ /* 0x000fe4000f8e0225 */
[----:B------:R-:W-:Y:S01]  /*5c50*/  UIMAD UR10, UR39, UR10, UR8 ;  /* 0x0000000a270a72a4 */ /* 0x000fe2000f8e0208 */
[----:B------:R-:W-:Y:S01]  /*5c60*/  @!UP0 UMOV UR4, UR7 ;  /* 0x0000000700048c82 */ /* 0x000fe20008000000 */
[----:B------:R-:W-:Y:S02]  /*5c70*/  UIADD3 UR7, UPT, UPT, -UR8, URZ, URZ ;  /* 0x000000ff08077290 */ /* 0x000fe4000fffe1ff */
[----:B------:R-:W-:Y:S04]  /*5c80*/  @!UP0 USHF.R.U32.HI UR4, URZ, UR47, UR4 ;  /* 0x0000002fff048299 */ /* 0x000fe80008011604 */
[----:B------:R-:W-:Y:S04]  /*5c90*/  @!UP0 USEL UR4, UR5, UR4, !UP2 ;  /* 0x0000000405048287 */ /* 0x000fe8000d000000 */
[----:B------:R-:W-:Y:S02]  /*5ca0*/  @!UP0 UIMAD UR9, UR9, UR10, UR4 ;  /* 0x0000000a090982a4 */ /* 0x000fe4000f8e0204 */
[----:B------:R-:W-:Y:S02]  /*5cb0*/  @!UP0 UIADD3 UR10, UPT, UPT, UR11, -UR4, URZ ;  /* 0x800000040b0a8290 */ /* 0x000fe4000fffe0ff */
[----:B------:R-:W-:Y:S02]  /*5cc0*/  UIMAD UR4, UR58, UR7, UR36 ;  /* 0x000000073a0472a4 */ /* 0x000fe4000f8e0224 */
[----:B------:R-:W-:Y:S03]  /*5cd0*/  @!UP0 UIMAD UR8, UR10, UR39, UR5 ;  /* 0x000000270a0882a4 */ /* 0x000fe6000f8e0205 */
[----:B------:R-:W-:Y:S02]  /*5ce0*/  @!UP0 UMOV UR5, UR9 ;  /* 0x0000000900058c82 */ /* 0x000fe40008000000 */
[----:B------:R-:W-:Y:S02]  /*5cf0*/  UIMAD UR37, UR5, UR48, UR6 ;  /* 0x00000030052572a4 */ /* 0x000fe4000f8e0206 */
[----:B------:R-:W-:Y:S11]  /*5d00*/  UIMAD UR36, UR8, UR58, UR4 ;  /* 0x0000003a082472a4 */ /* 0x000ff6000f8e0204 */
[----:B------:R-:W-:Y:S01]  /*5d10*/  @!UPT UIADD3 URZ, UPT, UPT, URZ, URZ, URZ ;  /* 0x000000fffffff290 */ /* 0x000fe2000fffe0ff */
.L_x_80:
[----:B------:R-:W-:Y:S01]  /*5d20*/  UISETP.NE.AND UP0, UPT, UR38, 0x1, UPT ;  /* 0x000000012600788c */ /* 0x000fe2000bf05270 */
[----:B------:R-:W-:Y:S01]  /*5d30*/  @P0 SHF.R.U32.HI R4, RZ, 0x10, R5 ;  /* 0x00000010ff040819 */ /* 0x000fe20000011605 */
[----:B------:R-:W-:Y:S01]  /*5d40*/  USHF.L.U32 UR41, UR24, 0x7, URZ ;  /* 0x0000000718297899 */ /* 0x000fe200080006ff */
[----:B------:R-:W-:Y:S02]  /*5d50*/  BSSY.RECONVERGENT B6, `(.L_x_81) ;  /* 0x0000034000067945 */ /* 0x000fe40003800200 */
[----:B------:R-:W-:Y:S02]  /*5d60*/  @P0 R2UR UR63, R4 ;  /* 0x00000000043f02ca */ /* 0x000fe400000e0000 */
[----:B------:R-:W-:Y:S04]  /*5d70*/  LOP3.LUT P0, RZ, R60, 0x1b0, RZ, 0xc0, !PT ;  /* 0x000001b03cff7812 */ /* 0x000fe8000780c0ff */
[----:B------:R-:W1:Y:S01]  /*5d80*/  @!UP0 LDCU.128 UR12, c[0x0][0xc10] ;  /* 0x00018200ff0c87ac */ /* 0x000e620008000c00 */
[----:B------:R-:W2:Y:S01]  /*5d90*/  @!UP0 LDCU UR5, c[0x0][0xc0c] ;  /* 0x00018180ff0587ac */ /* 0x000ea20008000800 */
[----:B------:R-:W3:Y:S01]  /*5da0*/  @!UP0 LDCU UR10, c[0x0][0xc20] ;  /* 0x00018400ff0a87ac */ /* 0x000ee20008000800 */
[----:B-1----:R-:W-:Y:S02]  /*5db0*/  UIMAD.WIDE.U32 UR8, UR37, UR12, URZ ;  /* 0x0000000c250872a5 */ /* 0x002fe4000f8e00ff */
[----:B------:R-:W-:Y:S02]  /*5dc0*/  UIMAD.WIDE.U32 UR6, UR36, UR15, URZ ;  /* 0x0000000f240672a5 */ /* 0x000fe4000f8e00ff */
[----:B------:R-:W-:Y:S03]  /*5dd0*/  @!UP0 UISETP.NE.AND UP1, UPT, UR14, 0x1, UPT ;  /* 0x000000010e00888c */ /* 0x000fe6000bf25270 */
[----:B------:R-:W-:Y:S01]  /*5de0*/  @!UP0 UMOV UR4, UR9 ;  /* 0x0000000900048c82 */ /* 0x000fe20008000000 */
[----:B--2---:R-:W-:Y:S02]  /*5df0*/  @!UP0 UISETP.NE.AND UP2, UPT, UR5, 0x1, UPT ;  /* 0x000000010500888c */ /* 0x004fe4000bf45270 */
[----:B------:R-:W-:Y:S01]  /*5e00*/  @!UP0 USHF.R.U32.HI UR4, URZ, UR13, UR4 ;  /* 0x0000000dff048299 */ /* 0x000fe20008011604 */
[----:B------:R-:W-:Y:S02]  /*5e10*/  @!UP0 UMOV UR6, UR7 ;  /* 0x0000000700068c82 */ /* 0x000fe40008000000 */
[----:B---3--:R-:W-:Y:S02]  /*5e20*/  @!UP0 USHF.R.U32.HI UR6, URZ, UR10, UR6 ;  /* 0x0000000aff068299 */ /* 0x008fe40008011606 */
[----:B------:R-:W-:Y:S02]  /*5e30*/  @!UP0 USEL UR7, UR37, UR4, !UP2 ;  /* 0x0000000425078287 */ /* 0x000fe4000d000000 */
[----:B------:R-:W-:Y:S04]  /*5e40*/  @!UP0 USEL UR6, UR36, UR6, !UP1 ;  /* 0x0000000624068287 */ /* 0x000fe8000c800000 */
[----:B------:R-:W-:Y:S02]  /*5e50*/  @!UP0 UIADD3 UR4, UPT, UPT, -UR7, UR6, URZ ;  /* 0x0000000607048290 */ /* 0x000fe4000fffe1ff */
[----:B------:R-:W-:Y:S02]  /*5e60*/  @!UP0 UIADD3 UR6, UPT, UPT, UR7, -UR6, URZ ;  /* 0x8000000607068290 */ /* 0x000fe4000fffe0ff */
[----:B------:R-:W-:Y:S02]  /*5e70*/  @!UP0 UIMAD UR37, UR4, UR5, UR37 ;  /* 0x00000005042582a4 */ /* 0x000fe4000f8e0225 */
[----:B------:R-:W-:Y:S01]  /*5e80*/  @!UP0 UIMAD UR36, UR6, UR14, UR36 ;  /* 0x0000000e062482a4 */ /* 0x000fe2000f8e0224 */
[----:B------:R-:W-:Y:S11]  /*5e90*/  @!P0 BRA `(.L_x_82) ;  /* 0x00000000007c8947 */ /* 0x000ff60003800000 */
[----:B------:R-:W1:Y:S01]  /*5ea0*/  LDCU.64 UR8, c[0x4][0x80] ;  /* 0x01001000ff0877ac */ /* 0x000e620008000a00 */
[----:B------:R-:W-:Y:S01]  /*5eb0*/  MOV R16, 0x0 ;  /* 0x0000000000107802 */ /* 0x000fe20000000f00 */
[----:B------:R-:W-:Y:S02]  /*5ec0*/  HFMA2 R12, -RZ, RZ, 0, 5.9604644775390625e-08 ;  /* 0x00000001ff0c7431 */ /* 0x000fe400000001ff */
[----:B------:R-:W-:Y:S01]  /*5ed0*/  IMAD.MOV.U32 R8, RZ, RZ, 0x70 ;  /* 0x00000070ff087424 */ /* 0x000fe200078e00ff */
[----:B------:R2:W3:Y:S01]  /*5ee0*/  LDC.64 R14, c[0x4][R16] ;  /* 0x01000000100e7b82 */ /* 0x0004e20000000a00 */
[----:B------:R-:W4:Y:S01]  /*5ef0*/  LDCU.64 UR6, c[0x4][0x88] ;  /* 0x01001100ff0677ac */ /* 0x000f220008000a00 */
[----:B------:R-:W-:Y:S01]  /*5f00*/  IMAD.MOV.U32 R13, RZ, RZ, RZ ;  /* 0x000000ffff0d7224 */ /* 0x000fe200078e00ff */
[----:B------:R-:W2:Y:S01]  /*5f10*/  LDCU.64 UR4, c[0x4][0x8] ;  /* 0x01000100ff0477ac */ /* 0x000ea20008000a00 */
[----:B-1----:R-:W-:Y:S01]  /*5f20*/  MOV R5, UR9 ;  /* 0x0000000900057c02 */ /* 0x002fe20008000f00 */
[----:B------:R-:W-:Y:S01]  /*5f30*/  IMAD.U32 R4, RZ, RZ, UR8 ;  /* 0x00000008ff047e24 */ /* 0x000fe2000f8e00ff */
[----:B----4-:R-:W-:Y:S01]  /*5f40*/  MOV R7, UR7 ;  /* 0x0000000700077c02 */ /* 0x010fe20008000f00 */
[----:B------:R-:W-:Y:S01]  /*5f50*/  IMAD.U32 R6, RZ, RZ, UR6 ;  /* 0x00000006ff067e24 */ /* 0x000fe2000f8e00ff */
[----:B--2---:R-:W-:Y:S01]  /*5f60*/  MOV R11, UR5 ;  /* 0x00000005000b7c02 */ /* 0x004fe20008000f00 */
[----:B------:R-:W-:Y:S02]  /*5f70*/  IMAD.U32 R10, RZ, RZ, UR4 ;  /* 0x00000004ff0a7e24 */ /* 0x000fe4000f8e00ff */
[----:B------:R-:W-:Y:S07]  /*5f80*/  LEPC R20, `(.L_x_83) ;  /* 0x000000001014794e */ /* 0x000fee0000000000 */
[----:B---3-5:R-:W-:Y:S05]  /*5f90*/  CALL.ABS.NOINC R14 ;  /* 0x000000000e007343 */ /* 0x028fea0003c00000 */
.L_x_83:
[----:B------:R-:W1:Y:S01]  /*5fa0*/  LDCU.64 UR8, c[0x4][0x80] ;  /* 0x01001000ff0877ac */ /* 0x000e620008000a00 */
[----:B------:R-:W2:Y:S01]  /*5fb0*/  LDC.64 R16, c[0x4][R16] ;  /* 0x0100000010107b82 */ /* 0x000ea20000000a00 */
[----:B------:R-:W-:Y:S02]  /*5fc0*/  HFMA2 R12, -RZ, RZ, 0, 5.9604644775390625e-08 ;  /* 0x00000001ff0c7431 */ /* 0x000fe400000001ff */
[----:B------:R-:W-:Y:S02]  /*5fd0*/  IMAD.MOV.U32 R8, RZ, RZ, 0x70 ;  /* 0x00000070ff087424 */ /* 0x000fe400078e00ff */
[----:B------:R-:W-:Y:S01]  /*5fe0*/  IMAD.MOV.U32 R13, RZ, RZ, RZ ;  /* 0x000000ffff0d7224 */ /* 0x000fe200078e00ff */
[----:B------:R-:W3:Y:S01]  /*5ff0*/  LDCU.64 UR6, c[0x4][0x88] ;  /* 0x01001100ff0677ac */ /* 0x000ee20008000a00 */
[----:B------:R-:W4:Y:S01]  /*6000*/  LDCU.64 UR4, c[0x4][0x8] ;  /* 0x01000100ff0477ac */ /* 0x000f220008000a00 */
[----:B-1----:R-:W-:Y:S02]  /*6010*/  MOV R4, UR8 ;  /* 0x0000000800047c02 */ /* 0x002fe40008000f00 */
[----:B------:R-:W-:Y:S02]  /*6020*/  MOV R5, UR9 ;  /* 0x0000000900057c02 */ /* 0x000fe40008000f00 */
[----:B---3--:R-:W-:Y:S01]  /*6030*/  MOV R7, UR7 ;  /* 0x0000000700077c02 */ /* 0x008fe20008000f00 */
[----:B------:R-:W-:Y:S01]  /*6040*/  IMAD.U32 R6, RZ, RZ, UR6 ;  /* 0x00000006ff067e24 */ /* 0x000fe2000f8e00ff */
[----:B----4-:R-:W-:Y:S01]  /*6050*/  MOV R11, UR5 ;  /* 0x00000005000b7c02 */ /* 0x010fe20008000f00 */
[----:B------:R-:W-:Y:S02]  /*6060*/  IMAD.U32 R10, RZ, RZ, UR4 ;  /* 0x00000004ff0a7e24 */ /* 0x000fe4000f8e00ff */
[----:B------:R-:W-:Y:S07]  /*6070*/  LEPC R20, `(.L_x_82) ;  /* 0x000000001014794e */ /* 0x000fee0000000000 */
[----:B--2---:R-:W-:Y:S05]  /*6080*/  CALL.ABS.NOINC R16 ;  /* 0x0000000010007343 */ /* 0x004fea0003c00000 */
.L_x_82:
[----:B------:R-:W-:Y:S05]  /*6090*/  BSYNC.RECONVERGENT B6 ;  /* 0x0000000000067941 */ /* 0x000fea0003800200 */
.L_x_81:
[----:B------:R-:W-:Y:S02]  /*60a0*/  R2UR UR6, R59 ;  /* 0x000000003b0672ca */ /* 0x000fe400000e0000 */
[----:B------:R-:W-:Y:S02]  /*60b0*/  R2UR UR5, R54 ;  /* 0x00000000360572ca */ /* 0x000fe400000e0000 */
[----:B------:R-:W-:Y:S02]  /*60c0*/  R2UR UR4, R53 ;  /* 0x00000000350472ca */ /* 0x000fe400000e0000 */
[----:B------:R-:W-:Y:S02]  /*60d0*/  ISETP.NE.U32.AND P4, PT, R42, RZ, PT ;  /* 0x000000ff2a00720c */ /* 0x000fe40003f85070 */
[----:B------:R-:W-:Y:S02]  /*60e0*/  ISETP.NE.U32.AND P2, PT, RZ, UR54, PT ;  /* 0x00000036ff007c0c */ /* 0x000fe4000bf45070 */
[----:B------:R-:W-:Y:S02]  /*60f0*/  ISETP.NE.AND.EX P4, PT, R43, RZ, PT, P4 ;  /* 0x000000ff2b00720c */ /* 0x000fe40003f85340 */
[----:B------:R-:W-:Y:S01]  /*6100*/  ISETP.NE.AND.EX P2, PT, RZ, UR55, PT, P2 ;  /* 0x00000037ff007c0c */ /* 0x000fe2000bf45320 */
[----:B------:R-:W-:Y:S02]  /*6110*/  UISETP.NE.AND UP2, UPT, UR6, URZ, UPT ;  /* 0x000000ff0600728c */ /* 0x000fe4000bf45270 */
[----:B------:R-:W-:Y:S04]  /*6120*/  UISETP.NE.U32.AND UP0, UPT, UR5, URZ, UPT ;  /* 0x000000ff0500728c */ /* 0x000fe8000bf05070 */
[----:B------:R-:W-:Y:S01]  /*6130*/  UISETP.NE.AND.EX UP1, UPT, UR4, URZ, UPT, UP0 ;  /* 0x000000ff0400728c */ /* 0x000fe2000bf25300 */
[----:B------:R-:W-:Y:S01]  /*6140*/  PLOP3.LUT P1, PT, PT, PT, UP2, 0x80, 0x8 ;  /* 0x000000000008781c */ /* 0x000fe20003f2f028 */
[----:B------:R-:W-:Y:S03]  /*6150*/  UPLOP3.LUT UP0, UPT, UPT, UPT, UPT, 0x40, 0x4 ;  /* 0x000000000004789c */ /* 0x000fe60003f0e870 */
[----:B------:R-:W-:Y:S06]  /*6160*/  @UP2 UPLOP3.LUT UP0, UPT, UPT, UPT, UP1, 0x80, 0x8 ;  /* 0x000000000008289c */ /* 0x000fec0003f0f010 */
[----:B------:R-:W-:Y:S01]  /*6170*/  PLOP3.LUT P0, PT, PT, PT, UP0, 0x80, 0x8 ;  /* 0x000000000008781c */ /* 0x000fe20003f0f008 */
[----:B------:R-:W-:Y:S01]  /*6180*/  @!UPT UIADD3 URZ, UPT, UPT, URZ, URZ, URZ ;  /* 0x000000fffffff290 */ /* 0x000fe2000fffe0ff */
[----:B------:R-:W-:Y:S11]  /*6190*/  BRA.U !UP1, `(.L_x_84) ;  /* 0x0000000109407547 */ /* 0x000ff6000b800000 */
[----:B------:R-:W-:Y:S01]  /*61a0*/  UISETP.NE.U32.AND UP0, UPT, UR54, URZ, UPT ;  /* 0x000000ff3600728c */ /* 0x000fe2000bf05070 */
[----:B------:R-:W-:Y:S01]  /*61b0*/  R2UR UR6, R54 ;  /* 0x00000000360672ca */ /* 0x000fe200000e0000 */
[----:B------:R-:W1:Y:S01]  /*61c0*/  LDCU.64 UR8, c[0x0][0x358] ;  /* 0x00006b00ff0877ac */ /* 0x000e620008000a00 */
[----:B------:R-:W-:Y:S02]  /*61d0*/  HFMA2 R51, -RZ, RZ, 0, 5.9604644775390625e-08 ;  /* 0x00000001ff337431 */ /* 0x000fe400000001ff */
[----:B------:R-:W-:Y:S01]  /*61e0*/  IMAD.MOV.U32 R0, RZ, RZ, 0x1 ;  /* 0x00000001ff007424 */ /* 0x000fe200078e00ff */
[----:B------:R-:W-:Y:S06]  /*61f0*/  UISETP.NE.AND.EX UP0, UPT, UR55, URZ, UPT, UP0 ;  /* 0x000000ff3700728c */ /* 0x000fec000bf05300 */
[----:B------:R-:W-:Y:S05]  /*6200*/  PLOP3.LUT P3, PT, PT, PT, UP0, 0x80, 0x8 ;  /* 0x000000000008781c */ /* 0x000fea0003f6f008 */
[----:B------:R-:W2:Y:S01]  /*6210*/  @UP0 LDCU.64 UR4, c[0x0][0x988] ;  /* 0x00013100ff0407ac */ /* 0x000ea20008000a00 */
[----:B------:R-:W-:Y:S07]  /*6220*/  @UP0 UIMAD UR6, UR52, UR6, URZ ;  /* 0x00000006340602a4 */ /* 0x000fee000f8e02ff */
[----:B------:R-:W-:Y:S01]  /*6230*/  @!P3 PRMT R51, R0, 0x7610, R51 ;  /* 0x000076100033b816 */ /* 0x000fe20000000033 */
[----:B--2---:R-:W-:Y:S06]  /*6240*/  @UP0 UIMAD.WIDE UR4, UR6, 0x4, UR4 ;  /* 0x00000004060408a5 */ /* 0x004fec000f8e0204 */
[----:B------:R-:W-:Y:S02]  /*6250*/  IMAD.U32 R4, RZ, RZ, UR4 ;  /* 0x00000004ff047e24 */ /* 0x000fe4000f8e00ff */
[----:B------:R-:W-:Y:S03]  /*6260*/  IMAD.U32 R5, RZ, RZ, UR5 ;  /* 0x00000005ff057e24 */ /* 0x000fe6000f8e00ff */
[----:B------:R-:W2:Y:S02]  /*6270*/  @!UP0 LDCU UR4, c[0x0][0x980] ;  /* 0x00013000ff0487ac */ /* 0x000ea40008000800 */
[----:B-1---5:R1:W5:Y:S02]  /*6280*/  @P3 LDG.E R27, desc[UR8][R4.64] ;  /* 0x00000008041b3981 */ /* 0x022364000c1e1900 */
[----:B-12---:R-:W-:Y:S02]  /*6290*/  @!P3 MOV R27, UR4 ;  /* 0x00000004001bbc02 */ /* 0x006fe40008000f00 */
.L_x_84:
[----:B------:R-:W-:Y:S05]  /*62a0*/  @!P4 BRA `(.L_x_85) ;  /* 0x000000000024c947 */ /* 0x000fea0003800000 */
[----:B------:R-:W-:Y:S01]  /*62b0*/  ISETP.NE.U32.AND P3, PT, R40, RZ, PT ;  /* 0x000000ff2800720c */ /* 0x000fe20003f65070 */
[----:B------:R-:W1:Y:S03]  /*62c0*/  LDCU.64 UR4, c[0x0][0x358] ;  /* 0x00006b00ff0477ac */ /* 0x000e660008000a00 */
[----:B------:R-:W-:Y:S11]  /*62d0*/  ISETP.NE.AND.EX P3, PT, R41, RZ, PT, P3 ;  /* 0x000000ff2900720c */ /* 0x000ff60003f65330 */
[----:B------:R-:W-:Y:S02]  /*62e0*/  @!UPT UIADD3 URZ, UPT, UPT, URZ, URZ, URZ ;  /* 0x000000fffffff290 */ /* 0x000fe4000fffe0ff */
[----:B------:R-:W2:Y:S01]  /*62f0*/  @P3 LDC.64 R4, c[0x0][0x9a8] ;  /* 0x00026a00ff043b82 */ /* 0x000ea20000000a00 */
[----:B------:R-:W-:Y:S04]  /*6300*/  @P3 IMAD R0, R42, UR52, RZ ;  /* 0x000000342a003c24 */ /* 0x000fe8000f8e02ff */
[----:B--2---:R-:W-:Y:S05]  /*6310*/  @P3 IMAD.WIDE R4, R0, 0x4, R4 ;  /* 0x0000000400043825 */ /* 0x004fea00078e0204 */
[----:B-1---5:R1:W5:Y:S02]  /*6320*/  @P3 LDG.E R24, desc[UR4][R4.64] ;  /* 0x0000000404183981 */ /* 0x022364000c1e1900 */
[----:B-1----:R-:W2:Y:S02]  /*6330*/  @!P3 LDC R24, c[0x0][0x9a0] ;  /* 0x00026800ff18bb82 */ /* 0x002ea40000000800 */
.L_x_85:
[----:B-----5:R-:W-:Y:S01]  /*6340*/  FSETP.NEU.AND P3, PT, R27, RZ, PT ;  /* 0x000000ff1b00720b */ /* 0x020fe20003f6d000 */
[----:B------:R-:W1:Y:S01]  /*6350*/  LDCU.128 UR12, c[0x0][0xb90] ;  /* 0x00017200ff0c77ac */ /* 0x000e620008000c00 */
[----:B------:R-:W-:Y:S01]  /*6360*/  SEL R3, RZ, 0xffffffff, P2 ;  /* 0xffffffffff037807 */ /* 0x000fe20001000000 */
[----:B------:R-:W-:Y:S01]  /*6370*/  IMAD.SHL.U32 R72, R49, 0x2, RZ ;  /* 0x0000000231487824 */ /* 0x000fe200078e00ff */
[----:B------:R-:W-:Y:S01]  /*6380*/  @P1 LOP3.LUT P2, RZ, R51, 0xff, RZ, 0xc0, !PT ;  /* 0x000000ff33ff1812 */ /* 0x000fe2000784c0ff */
[----:B------:R-:W-:Y:S01]  /*6390*/  BSSY B1, `(.L_x_86) ;  /* 0x000004e000017945 */ /* 0x000fe20003800000 */
[----:B------:R-:W-:Y:S01]  /*63a0*/  @P1 SEL R0, RZ, 0xffffffff, P3 ;  /* 0xffffffffff001807 */ /* 0x000fe20001800000 */
[----:B------:R-:W-:Y:S01]  /*63b0*/  VIADD R69, R72, UR49 ;  /* 0x0000003148457c36 */ /* 0x000fe20008000000 */
[----:B------:R-:W-:Y:S01]  /*63c0*/  LOP3.LUT R48, R48, 0x1, RZ, 0x3c, !PT ;  /* 0x0000000130307812 */ /* 0x000fe200078e3cff */
[----:B------:R-:W3:Y:S01]  /*63d0*/  LDCU UR11, c[0x0][0xba0] ;  /* 0x00017400ff0b77ac */ /* 0x000ee20008000800 */
[----:B------:R-:W-:Y:S01]  /*63e0*/  @P0 SEL R0, R3, R0, !P2 ;  /* 0x0000000003000207 */ /* 0x000fe20005000000 */
[----:B------:R-:W-:Y:S01]  /*63f0*/  IMAD.MOV.U32 R73, RZ, RZ, 0x1 ;  /* 0x00000001ff497424 */ /* 0x000fe200078e00ff */
[----:B------:R-:W-:Y:S01]  /*6400*/  LEA R70, R22, UR49, 0x3 ;  /* 0x0000003116467c11 */ /* 0x000fe2000f8e18ff */
[----:B------:R-:W-:Y:S01]  /*6410*/  USHF.L.U32 UR8, UR51, 0x6, URZ ;  /* 0x0000000633087899 */ /* 0x000fe200080006ff */
[----:B------:R-:W-:Y:S01]  /*6420*/  @P1 LOP3.LUT R0, R0, 0x1, RZ, 0xc0, !PT ;  /* 0x0000000100001812 */ /* 0x000fe200078ec0ff */
[----:B------:R-:W-:Y:S01]  /*6430*/  IMAD.IADD R25, R23, 0x1, R2 ;  /* 0x0000000117197824 */ /* 0x000fe200078e0202 */
[----:B------:R-:W-:Y:S01]  /*6440*/  R2UR UR4, R57 ;  /* 0x00000000390472ca */ /* 0x000fe200000e0000 */
[----:B------:R-:W-:Y:S01]  /*6450*/  IMAD.MOV.U32 R71, RZ, RZ, RZ ;  /* 0x000000ffff477224 */ /* 0x000fe200078e00ff */
[----:B------:R-:W-:Y:S01]  /*6460*/  ISETP.NE.U32.OR P5, PT, R0, 0x1, !P1 ;  /* 0x000000010000780c */ /* 0x000fe20004fa5470 */
[----:B------:R-:W-:Y:S01]  /*6470*/  IMAD.U32 R65, RZ, RZ, UR8 ;  /* 0x00000008ff417e24 */ /* 0x000fe2000f8e00ff */
[----:B------:R-:W-:Y:S02]  /*6480*/  R2UR UR6, R56 ;  /* 0x00000000380672ca */ /* 0x000fe400000e0000 */
[----:B------:R-:W-:Y:S02]  /*6490*/  CS2R R38, SRZ ;  /* 0x0000000000267805 */ /* 0x000fe4000001ff00 */
[----:B------:R-:W-:Y:S02]  /*64a0*/  R2UR UR10, R58 ;  /* 0x000000003a0a72ca */ /* 0x000fe400000e0000 */
[----:B------:R-:W-:Y:S02]  /*64b0*/  CS2R R36, SRZ ;  /* 0x0000000000247805 */ /* 0x000fe4000001ff00 */
[----:B------:R-:W-:Y:S02]  /*64c0*/  R2UR UR9, R55 ;  /* 0x00000000370972ca */ /* 0x000fe400000e0000 */
[----:B------:R-:W-:Y:S02]  /*64d0*/  CS2R R30, SRZ ;  /* 0x00000000001e7805 */ /* 0x000fe4000001ff00 */
[----:B------:R-:W-:Y:S02]  /*64e0*/  PLOP3.LUT P2, PT, PT, PT, UP1, 0x80, 0x8 ;  /* 0x000000000008781c */ /* 0x000fe40003f4f018 */
[----:B------:R-:W-:Y:S02]  /*64f0*/  CS2R R28, SRZ ;  /* 0x00000000001c7805 */ /* 0x000fe4000001ff00 */
[----:B------:R-:W-:Y:S01]  /*6500*/  LOP3.LUT P4, R66, R51, 0xff, RZ, 0xc0, !PT ;  /* 0x000000ff33427812 */ /* 0x000fe2000788c0ff */
[----:B------:R-:W-:Y:S01]  /*6510*/  UIMAD.WIDE.U32 UR4, UR8, UR4, URZ ;  /* 0x00000004080472a5 */ /* 0x000fe2000f8e00ff */
[----:B------:R-:W-:Y:S01]  /*6520*/  SEL R4, RZ, 0xffffffff, P3 ;  /* 0xffffffffff047807 */ /* 0x000fe20001800000 */
[----:B------:R-:W-:Y:S01]  /*6530*/  IMAD.IADD R68, R61, 0x1, R69 ;  /* 0x000000013d447824 */ /* 0x000fe200078e0245 */
[----:B------:R-:W-:Y:S01]  /*6540*/  @P5 SHF.L.U32 R0, R48, 0x1f, RZ ;  /* 0x0000001f30005819 */ /* 0x000fe200000006ff */
[----:B------:R-:W-:Y:S01]  /*6550*/  USHF.R.U32.HI UR5, URZ, UR6, UR5 ;  /* 0x00000006ff057299 */ /* 0x000fe20008011605 */
[----:B------:R-:W-:Y:S01]  /*6560*/  P2R R67, PR, RZ, 0x20 ;  /* 0x00000020ff437803 */ /* 0x000fe20000000000 */
[----:B------:R-:W-:Y:S01]  /*6570*/  UISETP.NE.AND UP0, UPT, UR10, 0x1, UPT ;  /* 0x000000010a00788c */ /* 0x000fe2000bf05270 */
[----:B------:R4:W2:Y:S03]  /*6580*/  @P5 SYNCS.PHASECHK.TRANS64.TRYWAIT P1, [UR49+0x80], R0 ;  /* 0x00008000ff0055a7 */ /* 0x0008a60008021131 */
[----:B------:R-:W-:Y:S01]  /*6590*/  USEL UR5, UR8, UR5, !UP0 ;  /* 0x0000000508057287 */ /* 0x000fe2000c000000 */
[----:B------:R-:W-:Y:S01]  /*65a0*/  @P2 SEL R4, R3, R4, !P4 ;  /* 0x0000000403042207 */ /* 0x000fe20006000000 */
[----:B------:R-:W-:Y:S03]  /*65b0*/  UISETP.NE.AND UP0, UPT, UR9, 0x1, UPT ;  /* 0x000000010900788c */ /* 0x000fe6000bf05270 */
[----:B------:R-:W-:Y:S01]  /*65c0*/  LOP3.LUT R4, R4, 0x1, RZ, 0xc0, !PT ;  /* 0x0000000104047812 */ /* 0x000fe200078ec0ff */
[----:B------:R-:W-:Y:S02]  /*65d0*/  IMAD R6, RZ, RZ, -UR5 ;  /* 0x80000005ff067e24 */ /* 0x000fe4000f8e02ff */
[----:B------:R-:W-:Y:S02]  /*65e0*/  IMAD.U32 R64, RZ, RZ, UR5 ;  /* 0x00000005ff407e24 */ /* 0x000fe4000f8e00ff */
[----:B------:R-:W-:Y:S01]  /*65f0*/  IMAD R65, R6, UR10, R65 ;  /* 0x0000000a06417c24 */ /* 0x000fe2000f8e0241 */
[----:B----4-:R-:W-:Y:S04]  /*6600*/  SHF.L.U32 R0, R47, 0x1f, RZ ;  /* 0x0000001f2f007819 */ /* 0x010fe800000006ff */
[----:B------:R4:W4:Y:S01]  /*6610*/  SYNCS.PHASECHK.TRANS64.TRYWAIT P0, [R70+URZ+0xe0], R0 ;  /* 0x0000e000460075a7 */ /* 0x00092200080011ff */
[----:B-1----:R-:W-:Y:S07]  /*6620*/  UIMAD.WIDE.U32 UR6, UR5, UR12, URZ ;  /* 0x0000000c050672a5 */ /* 0x002fee000f8e00ff */
[----:B------:R-:W-:Y:S02]  /*6630*/  UMOV UR4, UR7 ;  /* 0x0000000700047c82 */ /* 0x000fe40008000000 */
[----:B------:R-:W-:Y:S04]  /*6640*/  USHF.R.U32.HI UR4, URZ, UR13, UR4 ;  /* 0x0000000dff047299 */ /* 0x000fe80008011604 */
[----:B------:R-:W-:Y:S02]  /*6650*/  USEL UR4, UR5, UR4, !UP0 ;  /* 0x0000000405047287 */ /* 0x000fe4000c000000 */
[----:B------:R-:W-:Y:S02]  /*6660*/  UISETP.NE.AND UP0, UPT, UR14, 0x1, UPT ;  /* 0x000000010e00788c */ /* 0x000fe4000bf05270 */
[----:B------:R-:W-:Y:S02]  /*6670*/  UIMAD.WIDE.U32 UR6, UR4, UR15, URZ ;  /* 0x0000000f040672a5 */ /* 0x000fe4000f8e00ff */
[----:B------:R-:W-:Y:S02]  /*6680*/  IMAD.U32 R63, RZ, RZ, UR4 ;  /* 0x00000004ff3f7e24 */ /* 0x000fe4000f8e00ff */
[----:B------:R-:W-:Y:S01]  /*6690*/  PLOP3.LUT P2, PT, PT, PT, UP0, 0x80, 0x8 ;  /* 0x000000000008781c */ /* 0x000fe20003f4f008 */
[----:B------:R-:W-:Y:S02]  /*66a0*/  IMAD R5, RZ, RZ, -UR4 ;  /* 0x80000004ff057e24 */ /* 0x000fe4000f8e02ff */
[----:B------:R-:W-:Y:S01]  /*66b0*/  UMOV UR6, UR7 ;  /* 0x0000000700067c82 */ /* 0x000fe20008000000 */
[----:B------:R-:W-:Y:S01]  /*66c0*/  IMAD.U32 R62, RZ, RZ, UR4 ;  /* 0x00000004ff3e7e24 */ /* 0x000fe2000f8e00ff */
[----:B---3--:R-:W-:Y:S01]  /*66d0*/  USHF.R.U32.HI UR6, URZ, UR11, UR6 ;  /* 0x0000000bff067299 */ /* 0x008fe20008011606 */
[----:B------:R-:W-:Y:S05]  /*66e0*/  IMAD R64, R5, UR9, R64 ;  /* 0x0000000905407c24 */ /* 0x000fea000f8e0240 */
[----:B------:R-:W-:Y:S02]  /*66f0*/  SEL R63, R63, UR6, !P2 ;  /* 0x000000063f3f7c07 */ /* 0x000fe4000d000000 */
[----:B------:R-:W-:Y:S03]  /*6700*/  ISETP.NE.U32.AND P2, PT, R4, 0x1, PT ;  /* 0x000000010400780c */ /* 0x000fe60003f45070 */
[----:B------:R-:W-:Y:S01]  /*6710*/  IMAD.MOV R3, RZ, RZ, -R63 ;  /* 0x000000ffff037224 */ /* 0x000fe200078e0a3f */
[----:B------:R-:W-:Y:S03]  /*6720*/  P2R R74, PR, RZ, 0x4 ;  /* 0x00000004ff4a7803 */ /* 0x000fe60000000000 */
[----:B------:R-:W-:Y:S01]  /*6730*/  IMAD R62, R3, UR14, R62 ;  /* 0x0000000e033e7c24 */ /* 0x000fe2000f8e023e */
[----:B--2---:R-:W-:Y:S01]  /*6740*/  @P5 SEL R73, RZ, 0x1, !P1 ;  /* 0x00000001ff495807 */ /* 0x004fe20004800000 */
[----:B------:R-:W-:Y:S06]  /*6750*/  @!P5 BRA `(.L_x_87) ;  /* 0x000000000044d947 */ /* 0x000fec0003800000 */
[----:B------:R-:W-:Y:S01]  /*6760*/  IMAD.MOV.U32 R38, RZ, RZ, RZ ;  /* 0x000000ffff267224 */ /* 0x000fe200078e00ff */
[----:B------:R-:W-:Y:S01]  /*6770*/  ISETP.NE.AND P1, PT, R73, RZ, PT ;  /* 0x000000ff4900720c */ /* 0x000fe20003f25270 */
[----:B------:R-:W-:Y:S01]  /*6780*/  BSSY B0, `(.L_x_88) ;  /* 0x0000008000007945 */ /* 0x000fe20003800000 */
[----:B------:R-:W-:Y:S02]  /*6790*/  CS2R R30, SRZ ;  /* 0x00000000001e7805 */ /* 0x000fe4000001ff00 */
[----:B------:R-:W-:Y:S02]  /*67a0*/  CS2R R28, SRZ ;  /* 0x00000000001c7805 */ /* 0x000fe4000001ff00 */
[----:B------:R-:W-:Y:S07]  /*67b0*/  CS2R R36, SRZ ;  /* 0x0000000000247805 */ /* 0x000fee000001ff00 */
[----:B------:R-:W-:Y:S05]  /*67c0*/  @P1 BRA `(.L_x_89) ;  /* 0x00000000000c1947 */ /* 0x000fea0003800000 */
[----:B------:R-:W-:Y:S04]  /*67d0*/  SHF.L.U32 R3, R48, 0x1f, RZ ;  /* 0x0000001f30037819 */ /* 0x000fe800000006ff */
[----:B------:R-:W1:Y:S02]  /*67e0*/  SYNCS.PHASECHK.TRANS64.TRYWAIT P1, [UR49+0x80], R3 ;  /* 0x00008003ff0075a7 */ /* 0x000e640008021131 */
[----:B-1----:R-:W-:Y:S05]  /*67f0*/  @!P1 BRA `(.L_x_90) ;  /* 0x0000002c00d09947 */ /* 0x002fea0003800000 */
.L_x_89:
[----:B------:R-:W-:Y:S05]  /*6800*/  BSYNC B0 ;  /* 0x0000000000007941 */ /* 0x000fea0003800000 */
.L_x_88:
[----:B------:R-:W-:Y:S01]  /*6810*/  ISETP.NE.AND P1, PT, R74, RZ, PT ;  /* 0x000000ff4a00720c */ /* 0x000fe20003f25270 */
[----:B------:R-:W-:Y:S11]  /*6820*/  HFMA2 R71, -RZ, RZ, 0, 5.9604644775390625e-08 ;  /* 0x00000001ff477431 */ /* 0x000ff600000001ff */
[----:B------:R-:W-:Y:S01]  /*6830*/  @!UPT UIADD3 URZ, UPT, UPT, URZ, URZ, URZ ;  /* 0x000000fffffff290 */ /* 0x000fe2000fffe0ff */
[----:B------:R-:W-:Y:S05]  /*6840*/  @P1 WARPSYNC.ALL ;  /* 0x0000000000001948 */ /* 0x000fea0003800000 */
[----:B------:R2:W3:Y:S04]  /*6850*/  @P1 LDSM.16.M88.4 R28, [R72+UR49+0x200] ;  /* 0x00020031481c183b */ /* 0x0004e80008000200 */
[----:B------:R2:W1:Y:S02]  /*6860*/  @P1 LDSM.16.M88.4 R36, [R68+0x200] ;  /* 0x000200004424183b */ /* 0x0004640000000200 */
.L_x_87:
[----:B------:R-:W-:Y:S05]  /*6870*/  BSYNC B1 ;  /* 0x0000000000017941 */ /* 0x000fea0003800000 */
.L_x_86:
[----:B-1----:R-:W-:Y:S04]  /*6880*/  SHF.R.U32.HI R2, RZ, 0x15, R25 ;  /* 0x00000015ff027819 */ /* 0x002fe80000011619 */
[----:B------:R-:W-:Y:S01]  /*6890*/  LOP3.LUT P1, RZ, R2, 0x3, R52, 0x48, !PT ;  /* 0x0000000302ff7812 */ /* 0x000fe20007824834 */
[----:B------:R-:W-:Y:S01]  /*68a0*/  @!UPT UIADD3 URZ, UPT, UPT, URZ, URZ, URZ ;  /* 0x000000fffffff290 */ /* 0x000fe2000fffe0ff */
[----:B----4-:R-:W-:Y:S11]  /*68b0*/  @P0 BRA `(.L_x_91) ;  /* 0x0000000000080947 */ /* 0x010ff60003800000 */
[----:B------:R-:W1:Y:S02]  /*68c0*/  SYNCS.PHASECHK.TRANS64.TRYWAIT P0, [R70+URZ+0xe0], R0 ;  /* 0x0000e000460075a7 */ /* 0x000e6400080011ff */
[----:B-1----:R-:W-:Y:S05]  /*68d0*/  @!P0 BRA `(.L_x_92) ;  /* 0x0000002c00b08947 */ /* 0x002fea0003800000 */
.L_x_91:
[----:B------:R-:W-:Y:S05]  /*68e0*/  @!P1 BRA `(.L_x_93) ;  /* 0x0000000000409947 */ /* 0x000fea0003800000 */
[----:B------:R-:W4:Y:S01]  /*68f0*/  LDCU.64 UR8, c[0x4][0x70] ;  /* 0x01000e00ff0877ac */ /* 0x000f220008000a00 */
[----:B------:R-:W-:Y:S01]  /*6900*/  MOV R3, 0x0 ;  /* 0x0000000000037802 */ /* 0x000fe20000000f00 */
[----:B------:R-:W-:Y:S02]  /*6910*/  HFMA2 R12, -RZ, RZ, 0, 5.9604644775390625e-08 ;  /* 0x00000001ff0c7431 */ /* 0x000fe400000001ff */
[----:B------:R-:W-:Y:S02]  /*6920*/  IMAD.MOV.U32 R8, RZ, RZ, 0x192 ;  /* 0x00000192ff087424 */ /* 0x000fe400078e00ff */
[----:B------:R-:W-:Y:S01]  /*6930*/  IMAD.MOV.U32 R13, RZ, RZ, RZ ;  /* 0x000000ffff0d7224 */ /* 0x000fe200078e00ff */
[----:B------:R-:W5:Y:S01]  /*6940*/  LDCU.64 UR6, c[0x4][0x78] ;  /* 0x01000f00ff0677ac */ /* 0x000f620008000a00 */
[----:B------:R-:W1:Y:S01]  /*6950*/  LDC.64 R2, c[0x4][R3] ;  /* 0x0100000003027b82 */ /* 0x000e620000000a00 */
[----:B------:R-:W2:Y:S01]  /*6960*/  LDCU.64 UR4, c[0x4][0x10] ;  /* 0x01000200ff0477ac */ /* 0x000ea20008000a00 */
[----:B----4-:R-:W-:Y:S01]  /*6970*/  MOV R5, UR9 ;  /* 0x0000000900057c02 */ /* 0x010fe20008000f00 */
[----:B------:R-:W-:Y:S01]  /*6980*/  IMAD.U32 R4, RZ, RZ, UR8 ;  /* 0x00000008ff047e24 */ /* 0x000fe2000f8e00ff */
[----:B-----5:R-:W-:Y:S01]  /*6990*/  MOV R7, UR7 ;  /* 0x0000000700077c02 */ /* 0x020fe20008000f00 */
[----:B------:R-:W-:Y:S01]  /*69a0*/  IMAD.U32 R6, RZ, RZ, UR6 ;  /* 0x00000006ff067e24 */ /* 0x000fe2000f8e00ff */
[----:B--2---:R-:W-:Y:S01]  /*69b0*/  MOV R11, UR5 ;  /* 0x00000005000b7c02 */ /* 0x004fe20008000f00 */
[----:B------:R-:W-:Y:S02]  /*69c0*/  IMAD.U32 R10, RZ, RZ, UR4 ;  /* 0x00000004ff0a7e24 */ /* 0x000fe4000f8e00ff */
[----:B------:R-:W-:Y:S07]  /*69d0*/  LEPC R20, `(.L_x_93) ;  /* 0x000000001014794e */ /* 0x000fee0000000000 */
[----:B-1-3--:R-:W-:Y:S05]  /*69e0*/  CALL.ABS.NOINC R2 ;  /* 0x0000000002007343 */ /* 0x00afea0003c00000 */
.L_x_93:
[C---:B---3--:R-:W-:Y:S01]  /*69f0*/  SHF.L.U32 R20, R28.reuse, 0x10, RZ ;  /* 0x000000101c147819 */ /* 0x048fe200000006ff */
[----:B------:R-:W-:Y:S05]  /*6a00*/  WARPSYNC.ALL ;  /* 0x0000000000007948 */ /* 0x000fea0003800000 */
[----:B------:R-:W-:Y:S01]  /*6a10*/  R2UR UR4, R25 ;  /* 0x00000000190472ca */ /* 0x000fe200000e0000 */
[----:B------:R-:W-:Y:S01]  /*6a20*/  BSSY.RECONVERGENT B0, `(.L_x_94) ;  /* 0x0000051000007945 */ /* 0x000fe20003800200 */
[----:B------:R-:W-:Y:S02]  /*6a30*/  LOP3.LUT R21, R28, 0xffff0000, RZ, 0xc0, !PT ;  /* 0xffff00001c157812 */ /* 0x000fe400078ec0ff */
[C---:B------:R-:W-:Y:S02]  /*6a40*/  SHF.L.U32 R26, R29.reuse, 0x10, RZ ;  /* 0x000000101d1a7819 */ /* 0x040fe400000006ff */
[----:B------:R-:W-:Y:S07]  /*6a50*/  ISETP.NE.AND P0, PT, R50, RZ, PT ;  /* 0x000000ff3200720c */ /* 0x000fee0003f05270 */
[----:B------:R-:W1:Y:S02]  /*6a60*/  LDTM.16dp256bit.x4 R4, tmem[UR4] ;  /* 0x00000004000479ee */ /* 0x000e640008120000 */
[C---:B-1----:R-:W-:Y:S01]  /*6a70*/  FMUL R0, R24.reuse, R4 ;  /* 0x0000000418007220 */ /* 0x042fe20000400000 */
[C---:B------:R-:W-:Y:S01]  /*6a80*/  FMUL R4, R24.reuse, R8 ;  /* 0x0000000818047220 */ /* 0x040fe20000400000 */
[C---:B------:R-:W-:Y:S01]  /*6a90*/  FMUL R8, R24.reuse, R12 ;  /* 0x0000000c18087220 */ /* 0x040fe20000400000 */
[C---:B------:R-:W-:Y:S01]  /*6aa0*/  FMUL R2, R24.reuse, R5 ;  /* 0x0000000518027220 */ /* 0x040fe20000400000 */
[C---:B------:R-:W-:Y:S01]  /*6ab0*/  FMUL R12, R24.reuse, R16 ;  /* 0x00000010180c7220 */ /* 0x040fe20000400000 */
[----:B------:R-:W-:Y:S01]  /*6ac0*/  LOP3.LUT R16, R29, 0xffff0000, RZ, 0xc0, !PT ;  /* 0xffff00001d107812 */ /* 0x000fe200078ec0ff */
[C---:B------:R-:W-:Y:S01]  /*6ad0*/  FMUL R3, R24.reuse, R6 ;  /* 0x0000000618037220 */ /* 0x040fe20000400000 */
[C---:B------:R-:W-:Y:S01]  /*6ae0*/  FMUL R7, R24.reuse, R7 ;  /* 0x0000000718077220 */ /* 0x040fe20000400000 */
[C---:B------:R-:W-:Y:S01]  /*6af0*/  FFMA R0, R27.reuse, R20, R0 ;  /* 0x000000141b007223 */ /* 0x040fe20000000000 */
[C---:B------:R-:W-:Y:S01]  /*6b00*/  FFMA R2, R27.reuse, R21, R2 ;  /* 0x000000151b027223 */ /* 0x040fe20000000002 */
[C---:B------:R-:W-:Y:S01]  /*6b10*/  FMUL R5, R24.reuse, R9 ;  /* 0x0000000918057220 */ /* 0x040fe20000400000 */
[C---:B------:R-:W-:Y:S01]  /*6b20*/  FFMA R3, R27.reuse, R26, R3 ;  /* 0x0000001a1b037223 */ /* 0x040fe20000000003 */
[----:B------:R-:W-:Y:S01]  /*6b30*/  FMUL R9, R24, R13 ;  /* 0x0000000d18097220 */ /* 0x000fe20000400000 */
[----:B------:R-:W-:Y:S01]  /*6b40*/  FFMA R7, R27, R16, R7 ;  /* 0x000000101b077223 */ /* 0x000fe20000000007 */
[----:B------:R-:W-:Y:S01]  /*6b50*/  LOP3.LUT R16, R30, 0xffff0000, RZ, 0xc0, !PT ;  /* 0xffff00001e107812 */ /* 0x000fe200078ec0ff */
[----:B------:R-:W-:Y:S01]  /*6b60*/  FMUL R6, R24, R10 ;  /* 0x0000000a18067220 */ /* 0x000fe20000400000 */
[----:B------:R-:W-:Y:S01]  /*6b70*/  F2FP.BF16.F32.PACK_AB R32, R2, R0 ;  /* 0x000000000220723e */ /* 0x000fe200000010ff */
[----:B------:R-:W-:Y:S01]  /*6b80*/  FMUL R13, R24, R17 ;  /* 0x00000011180d7220 */ /* 0x000fe20000400000 */
[----:B------:R-:W-:Y:S01]  /*6b90*/  SHF.L.U32 R17, R30, 0x10, RZ ;  /* 0x000000101e117819 */ /* 0x000fe200000006ff */
[C---:B------:R-:W-:Y:S01]  /*6ba0*/  FMUL R10, R24.reuse, R14 ;  /* 0x0000000e180a7220 */ /* 0x040fe20000400000 */
[C---:B------:R-:W-:Y:S01]  /*6bb0*/  LOP3.LUT R0, R31.reuse, 0xffff0000, RZ, 0xc0, !PT ;  /* 0xffff00001f007812 */ /* 0x040fe200078ec0ff */
[----:B------:R-:W-:Y:S01]  /*6bc0*/  FMUL R14, R24, R18 ;  /* 0x00000012180e7220 */ /* 0x000fe20000400000 */
[----:B------:R-:W-:Y:S01]  /*6bd0*/  SHF.L.U32 R18, R31, 0x10, RZ ;  /* 0x000000101f127819 */ /* 0x000fe200000006ff */
[----:B------:R-:W-:Y:S01]  /*6be0*/  FFMA R4, R27, R17, R4 ;  /* 0x000000111b047223 */ /* 0x000fe20000000004 */
[----:B------:R-:W-:Y:S01]  /*6bf0*/  F2FP.BF16.F32.PACK_AB R33, R7, R3 ;  /* 0x000000030721723e */ /* 0x000fe200000010ff */
[C---:B------:R-:W-:Y:S01]  /*6c00*/  FFMA R5, R27.reuse, R16, R5 ;  /* 0x000000101b057223 */ /* 0x040fe20000000005 */
[----:B------:R-:W-:Y:S01]  /*6c10*/  SHF.L.U32 R2, R36, 0x10, RZ ;  /* 0x0000001024027819 */ /* 0x000fe200000006ff */
[----:B------:R-:W-:Y:S01]  /*6c20*/  FMUL R11, R24, R11 ;  /* 0x0000000b180b7220 */ /* 0x000fe20000400000 */
[----:B------:R-:W-:Y:S01]  /*6c30*/  LOP3.LUT R3, R36, 0xffff0000, RZ, 0xc0, !PT ;  /* 0xffff000024037812 */ /* 0x000fe200078ec0ff */
[----:B------:R-:W-:Y:S01]  /*6c40*/  FFMA R6, R27, R18, R6 ;  /* 0x000000121b067223 */ /* 0x000fe20000000006 */
[----:B------:R-:W-:Y:S01]  /*6c50*/  SHF.L.U32 R7, R37, 0x10, RZ ;  /* 0x0000001025077819 */ /* 0x000fe200000006ff */
[----:B------:R-:W-:Y:S01]  /*6c60*/  FFMA R11, R27, R0, R11 ;  /* 0x000000001b0b7223 */ /* 0x000fe2000000000b */
[----:B------:R-:W-:Y:S01]  /*6c70*/  LOP3.LUT R0, R37, 0xffff0000, RZ, 0xc0, !PT ;  /* 0xffff000025007812 */ /* 0x000fe200078ec0ff */
[C---:B------:R-:W-:Y:S01]  /*6c80*/  FFMA R8, R27.reuse, R2, R8 ;  /* 0x000000021b087223 */ /* 0x040fe20000000008 */
[C---:B------:R-:W-:Y:S01]  /*6c90*/  FFMA R9, R27.reuse, R3, R9 ;  /* 0x000000031b097223 */ /* 0x040fe20000000009 */
[----:B------:R-:W-:Y:S01]  /*6ca0*/  FMUL R15, R24, R15 ;  /* 0x0000000f180f7220 */ /* 0x000fe20000400000 */
[C---:B------:R-:W-:Y:S01]  /*6cb0*/  SHF.L.U32 R2, R38.reuse, 0x10, RZ ;  /* 0x0000001026027819 */ /* 0x040fe200000006ff */
[----:B------:R-:W-:Y:S01]  /*6cc0*/  FFMA R10, R27, R7, R10 ;  /* 0x000000071b0a7223 */ /* 0x000fe2000000000a */
[----:B------:R-:W-:Y:S01]  /*6cd0*/  F2FP.BF16.F32.PACK_AB R34, R5, R4 ;  /* 0x000000040522723e */ /* 0x000fe200000010ff */
[----:B------:R-:W-:Y:S01]  /*6ce0*/  FFMA R15, R27, R0, R15 ;  /* 0x000000001b0f7223 */ /* 0x000fe2000000000f */
[----:B------:R-:W-:Y:S01]  /*6cf0*/  LOP3.LUT R3, R38, 0xffff0000, RZ, 0xc0, !PT ;  /* 0xffff000026037812 */ /* 0x000fe200078ec0ff */
[----:B------:R-:W-:Y:S01]  /*6d00*/  FMUL R19, R24, R19 ;  /* 0x0000001318137220 */ /* 0x000fe20000400000 */
[----:B------:R-:W-:Y:S01]  /*6d10*/  SHF.L.U32 R4, R39, 0x10, RZ ;  /* 0x0000001027047819 */ /* 0x000fe200000006ff */
[----:B------:R-:W-:Y:S01]  /*6d20*/  FFMA R12, R27, R2, R12 ;  /* 0x000000021b0c7223 */ /* 0x000fe2000000000c */
[----:B------:R-:W-:Y:S01]  /*6d30*/  LOP3.LUT R5, R39, 0xffff0000, RZ, 0xc0, !PT ;  /* 0xffff000027057812 */ /* 0x000fe200078ec0ff */
[----:B------:R-:W-:Y:S01]  /*6d40*/  FFMA R13, R27, R3, R13 ;  /* 0x000000031b0d7223 */ /* 0x000fe2000000000d */
[----:B------:R-:W-:Y:S01]  /*6d50*/  F2FP.BF16.F32.PACK_AB R35, R11, R6 ;  /* 0x000000060b23723e */ /* 0x000fe200000010ff */
[----:B------:R-:W-:Y:S01]  /*6d60*/  FFMA R14, R27, R4, R14 ;  /* 0x000000041b0e7223 */ /* 0x000fe2000000000e */
[----:B------:R-:W-:Y:S01]  /*6d70*/  F2FP.BF16.F32.PACK_AB R8, R9, R8 ;  /* 0x000000080908723e */ /* 0x000fe200000010ff */
[----:B------:R-:W-:Y:S01]  /*6d80*/  FFMA R19, R27, R5, R19 ;  /* 0x000000051b137223 */ /* 0x000fe20000000013 */
[----:B------:R-:W-:Y:S01]  /*6d90*/  F2FP.BF16.F32.PACK_AB R9, R15, R10 ;  /* 0x0000000a0f09723e */ /* 0x000fe200000010ff */
[----:B------:R1:W-:Y:S01]  /*6da0*/  STSM.16.M88.4 [R69+0x200], R32 ;  /* 0x0002002045007844 */ /* 0x0003e20000000200 */
[----:B------:R-:W-:Y:S02]  /*6db0*/  F2FP.BF16.F32.PACK_AB R10, R13, R12 ;  /* 0x0000000c0d0a723e */ /* 0x000fe400000010ff */
[----:B------:R-:W-:Y:S05]  /*6dc0*/  F2FP.BF16.F32.PACK_AB R11, R19, R14 ;  /* 0x0000000e130b723e */ /* 0x000fea00000010ff */
[----:B------:R1:W-:Y:S01]  /*6dd0*/  STSM.16.M88.4 [R68+0x200], R8 ;  /* 0x0002000844007844 */ /* 0x0003e20000000200 */
[----:B------:R-:W-:Y:S01]  /*6de0*/  @!PT LDS RZ, [RZ] ;  /* 0x00000000fffff984 */ /* 0x000fe20000000800 */
[----:B------:R-:W-:Y:S01]  /*6df0*/  @!PT LDS RZ, [RZ] ;  /* 0x00000000fffff984 */ /* 0x000fe20000000800 */
[----:B------:R-:W-:Y:S01]  /*6e00*/  @!PT LDS RZ, [RZ] ;  /* 0x00000000fffff984 */ /* 0x000fe20000000800 */
[----:B------:R-:W-:Y:S01]  /*6e10*/  @!PT LDS RZ, [RZ] ;  /* 0x00000000fffff984 */ /* 0x000fe20000000800 */
[----:B------:R3:W-:Y:S07]  /*6e20*/  MEMBAR.ALL.CTA ;  /* 0x0000000000007992 */ /* 0x0007ee0000008000 */
[----:B---3--:R-:W3:Y:S02]  /*6e30*/  FENCE.VIEW.ASYNC.S ;  /* 0x00000000000073c6 */ /* 0x008ee40000000000 */
[----:B---3--:R-:W-:Y:S06]  /*6e40*/  BAR.SYNC.DEFER_BLOCKING 0x1, 0x80 ;  /* 0x0042000000007b1d */ /* 0x008fec0000010000 */
[----:B------:R-:W-:Y:S05]  /*6e50*/  @P0 BRA `(.L_x_95) ;  /* 0x0000000000340947 */ /* 0x000fea0003800000 */
[----:B------:R-:W3:Y:S01]  /*6e60*/  LDCU.64 UR6, c[0x0][0x348] ;  /* 0x00006900ff0677ac */ /* 0x000ee20008000a00 */
[----:B------:R-:W-:Y:S02]  /*6e70*/  R2UR UR42, R65 ;  /* 0x00000000412a72ca */ /* 0x000fe400000e0000 */
[----:B------:R-:W-:Y:S01]  /*6e80*/  R2UR UR43, R64 ;  /* 0x00000000402b72ca */ /* 0x000fe200000e0000 */
[----:B------:R-:W-:Y:S01]  /*6e90*/  UIADD3 UR4, UPT, UPT, UR49, 0x200, URZ ;  /* 0x0000020031047890 */ /* 0x000fe2000fffe0ff */
[----:B------:R-:W-:Y:S02]  /*6ea0*/  R2UR UR44, R62 ;  /* 0x000000003e2c72ca */ /* 0x000fe400000e0000 */
[----:B------:R-:W-:Y:S03]  /*6eb0*/  R2UR UR45, R63 ;  /* 0x000000003f2d72ca */ /* 0x000fe600000e0000 */
[----:B------:R-:W-:Y:S05]  /*6ec0*/  IMAD.U32 R60, RZ, RZ, UR4 ;  /* 0x00000004ff3c7e24 */ /* 0x000fea000f8e00ff */
[----:B------:R-:W-:Y:S01]  /*6ed0*/  R2UR UR40, R60 ;  /* 0x000000003c2872ca */ /* 0x000fe200000e0000 */
[----:B---3--:R-:W-:Y:S04]  /*6ee0*/  UIADD3 UR4, UP0, UPT, UR6, 0x780, URZ ;  /* 0x0000078006047890 */ /* 0x008fe8000ff1e0ff */
[----:B------:R-:W-:Y:S09]  /*6ef0*/  UIADD3.X UR5, UPT, UPT, URZ, UR7, URZ, UP0, !UPT ;  /* 0x00000007ff057290 */ /* 0x000ff200087fe4ff */
[----:B------:R3:W-:Y:S01]  /*6f00*/  UTMASTG.5D.IM2COL [UR40], [UR4] ;  /* 0x00000028040073b5 */ /* 0x0007e20008060000 */
[----:B------:R0:W-:Y:S01]  /*6f10*/  UTMACMDFLUSH ;  /* 0x00000000000079b7 */ /* 0x0001e20000000000 */
[----:B---3--:R-:W-:Y:S04]  /*6f20*/  DEPBAR.LE SB0, 0x1 ;  /* 0x000080400000791a */ /* 0x008fe80000000000 */
.L_x_95:
[----:B------:R-:W-:Y:S05]  /*6f30*/  BSYNC.RECONVERGENT B0 ;  /* 0x0000000000007941 */ /* 0x000fea0003800200 */
.L_x_94:
[----:B------:R-:W-:Y:S01]  /*6f40*/  BAR.SYNC.DEFER_BLOCKING 0x1, 0x80 ;  /* 0x0042000000007b1d */ /* 0x000fe20000010000 */
[----:B------:R-:W-:Y:S01]  /*6f50*/  ISETP.NE.AND P1, PT, R67, RZ, PT ;  /* 0x000000ff4300720c */ /* 0x000fe20003f25270 */
[----:B------:R-:W-:Y:S01]  /*6f60*/  UISETP.NE.AND UP0, UPT, UR53, URZ, UPT ;  /* 0x000000ff3500728c */ /* 0x000fe2000bf05270 */
[----:B------:R-:W-:Y:S11]  /*6f70*/  LEA R4, R71, UR49, 0x3 ;  /* 0x0000003147047c11 */ /* 0x000ff6000f8e18ff */
[----:B------:R-:W-:Y:S01]  /*6f80*/  @P1 SHF.L.U32 R3, R48, 0x1f, RZ ;  /* 0x0000001f30031819 */ /* 0x000fe200000006ff */
[----:B------:R-:W-:Y:S06]  /*6f90*/  BRA.U !UP0, `(.L_x_96) ;  /* 0x0000000108247547 */ /* 0x000fec000b800000 */
[----:B------:R-:W3:Y:S01]  /*6fa0*/  S2R R0, SR_CgaCtaId ;  /* 0x0000000000007919 */ /* 0x000ee20000008800 */
[----:B------:R-:W-:Y:S01]  /*6fb0*/  IMAD.U32 R2, RZ, RZ, UR50 ;  /* 0x00000032ff027e24 */ /* 0x000fe2000f8e00ff */
[----:B------:R-:W-:Y:S04]  /*6fc0*/  UIADD3 UR4, UPT, UPT, UR50, 0x1, URZ ;  /* 0x0000000132047890 */ /* 0x000fe8000fffe0ff */
[----:B------:R-:W-:Y:S01]  /*6fd0*/  @P1 LEA R2, R2, UR49, 0x3 ;  /* 0x0000003102021c11 */ /* 0x000fe2000f8e18ff */
[----:B------:R-:W-:Y:S04]  /*6fe0*/  UISETP.NE.AND UP0, UPT, UR4, 0x4, UPT ;  /* 0x000000040400788c */ /* 0x000fe8000bf05270 */
[----:B------:R-:W-:Y:S01]  /*6ff0*/  @P1 VIADD R2, R2, 0xa0 ;  /* 0x000000a002021836 */ /* 0x000fe20000000000 */
[----:B------:R-:W-:Y:S04]  /*7000*/  USEL UR50, UR4, URZ, UP0 ;  /* 0x000000ff04327287 */ /* 0x000fe80008000000 */
[----:B---3--:R-:W-:Y:S04]  /*7010*/  @P1 PRMT R0, R0, 0x654, R2 ;  /* 0x0000065400001816 */ /* 0x008fe80000000002 */
[----:B------:R3:W-:Y:S04]  /*7020*/  @P1 SYNCS.ARRIVE.TRANS64.RED.A1T0 RZ, [R0+URZ], RZ ;  /* 0x000000ff00ff19a7 */ /* 0x0007e800081004ff */
.L_x_96:
[----:B------:R-:W4:Y:S01]  /*7030*/  @P1 SYNCS.PHASECHK.TRANS64.TRYWAIT P0, [R4+URZ+0x80], R3 ;  /* 0x00008003040015a7 */ /* 0x000f2200080011ff */
[----:B------:R-:W-:Y:S01]  /*7040*/  BSSY B1, `(.L_x_97) ;  /* 0x0000013000017945 */ /* 0x000fe20003800000 */
[----:B----4-:R-:W-:Y:S03]  /*7050*/  @P1 SEL R73, RZ, 0x1, !P0 ;  /* 0x00000001ff491807 */ /* 0x010fe60004000000 */
[----:B------:R-:W-:Y:S05]  /*7060*/  @!P1 BRA `(.L_x_98) ;  /* 0x0000000000409947 */ /* 0x000fea0003800000 */
[----:B------:R-:W-:Y:S01]  /*7070*/  ISETP.NE.AND P1, PT, R74, RZ, PT ;  /* 0x000000ff4a00720c */ /* 0x000fe20003f25270 */
[----:B------:R-:W-:Y:S01]  /*7080*/  BSSY B0, `(.L_x_99) ;  /* 0x0000009000007945 */ /* 0x000fe20003800000 */
[----:B------:R-:W-:Y:S11]  /*7090*/  ISETP.NE.AND P0, PT, R73, RZ, PT ;  /* 0x000000ff4900720c */ /* 0x000ff60003f05270 */
[----:B------:R-:W-:Y:S05]  /*70a0*/  @P1 IMAD R3, R71, 0x1000, R72 ;  /* 0x0000100047031824 */ /* 0x000fea00078e0248 */
[----:B------:R-:W-:Y:S05]  /*70b0*/  @P1 IADD3 R2, PT, PT, R3, UR49, RZ ;  /* 0x0000003103021c10 */ /* 0x000fea000fffe0ff */
[----:B------:R-:W-:Y:S01]  /*70c0*/  @P1 IMAD.IADD R2, R61, 0x1, R2 ;  /* 0x000000013d021824 */ /* 0x000fe200078e0202 */
[----:B------:R-:W-:Y:S06]  /*70d0*/  @P0 BRA `(.L_x_100) ;  /* 0x00000000000c0947 */ /* 0x000fec0003800000 */
[----:B---3--:R-:W-:Y:S04]  /*70e0*/  SHF.L.U32 R0, R48, 0x1f, RZ ;  /* 0x0000001f30007819 */ /* 0x008fe800000006ff */
[----:B------:R-:W3:Y:S02]  /*70f0*/  SYNCS.PHASECHK.TRANS64.TRYWAIT P0, [R4+URZ+0x80], R0 ;  /* 0x00008000040075a7 */ /* 0x000ee400080011ff */
[----:B---3--:R-:W-:Y:S05]  /*7100*/  @!P0 BRA `(.L_x_101) ;  /* 0x0000002400b88947 */ /* 0x008fea0003800000 */
.L_x_100:
[----:B------:R-:W-:Y:S05]  /*7110*/  BSYNC B0 ;  /* 0x0000000000007941 */ /* 0x000fea0003800000 */
.L_x_99:
[----:B------:R-:W-:Y:S02]  /*7120*/  ISETP.NE.AND P0, PT, R74, RZ, PT ;  /* 0x000000ff4a00720c */ /* 0x000fe40003f05270 */
[----:B------:R-:W-:Y:S11]  /*7130*/  IADD3 R71, PT, PT, R71, 0x1, RZ ;  /* 0x0000000147477810 */ /* 0x000ff60007ffe0ff */
[----:B------:R-:W-:Y:S05]  /*7140*/  @P0 WARPSYNC.ALL ;  /* 0x0000000000000948 */ /* 0x000fea0003800000 */
[----:B------:R4:W1:Y:S04]  /*7150*/  @P0 LDSM.16.M88.4 R28, [R3+UR49+0x200] ;  /* 0x00020031031c083b */ /* 0x0008680008000200 */
[----:B------:R4:W1:Y:S02]  /*7160*/  @P0 LDSM.16.M88.4 R36, [R2+0x200] ;  /* 0x000200000224083b */ /* 0x0008640000000200 */
.L_x_98:
[----:B------:R-:W-:Y:S05]  /*7170*/  BSYNC B1 ;  /* 0x0000000000017941 */ /* 0x000fea0003800000 */
.L_x_97:
[----:B---3--:R-:W-:Y:S05]  /*7180*/  VIADD R0, R25, 0x20 ;  /* 0x0000002019007836 */ /* 0x008fea0000000000 */
[----:B------:R-:W-:Y:S04]  /*7190*/  SHF.R.U32.HI R0, RZ, 0x15, R0 ;  /* 0x00000015ff007819 */ /* 0x000fe80000011600 */
[----:B------:R-:W-:Y:S11]  /*71a0*/  LOP3.LUT P0, RZ, R0, 0x3, R52, 0x48, !PT ;  /* 0x0000000300ff7812 */ /* 0x000ff60007804834 */
[----:B------:R-:W-:Y:S02]  /*71b0*/  @!UPT UIADD3 URZ, UPT, UPT, URZ, URZ, URZ ;  /* 0x000000fffffff290 */ /* 0x000fe4000fffe0ff */
[----:B------:R-:W-:Y:S05]  /*71c0*/  @!P0 BRA `(.L_x_102) ;  /* 0x0000000000408947 */ /* 0x000fea0003800000 */
[----:B------:R-:W3:Y:S01]  /*71d0*/  LDCU.64 UR8, c[0x4][0x70] ;  /* 0x01000e00ff0877ac */ /* 0x000ee20008000a00 */
[----:B----4-:R-:W-:Y:S01]  /*71e0*/  MOV R3, 0x0 ;  /* 0x0000000000037802 */ /* 0x010fe20000000f00 */
[----:B------:R-:W-:Y:S02]  /*71f0*/  HFMA2 R12, -RZ, RZ, 0, 5.9604644775390625e-08 ;  /* 0x00000001ff0c7431 */ /* 0x000fe400000001ff */
[----:B-1----:R-:W-:Y:S02]  /*7200*/  IMAD.MOV.U32 R8, RZ, RZ, 0x192 ;  /* 0x00000192ff087424 */ /* 0x002fe400078e00ff */
[----:B------:R-:W-:Y:S01]  /*7210*/  IMAD.MOV.U32 R13, RZ, RZ, RZ ;  /* 0x000000ffff0d7224 */ /* 0x000fe200078e00ff */
[----:B------:R-:W1:Y:S01]  /*7220*/  LDCU.64 UR6, c[0x4][0x78] ;  /* 0x01000f00ff0677ac */ /* 0x000e620008000a00 */
[----:B------:R-:W4:Y:S01]  /*7230*/  LDC.64 R2, c[0x4][R3] ;  /* 0x0100000003027b82 */ /* 0x000f220000000a00 */
[----:B------:R-:W5:Y:S01]  /*7240*/  LDCU.64 UR4, c[0x4][0x10] ;  /* 0x01000200ff0477ac */ /* 0x000f620008000a00 */
[----:B---3--:R-:W-:Y:S01]  /*7250*/  MOV R5, UR9 ;  /* 0x0000000900057c02 */ /* 0x008fe20008000f00 */
[----:B------:R-:W-:Y:S01]  /*7260*/  IMAD.U32 R4, RZ, RZ, UR8 ;  /* 0x00000008ff047e24 */ /* 0x000fe2000f8e00ff */
[----:B-1----:R-:W-:Y:S01]  /*7270*/  MOV R7, UR7 ;  /* 0x0000000700077c02 */ /* 0x002fe20008000f00 */
[----:B------:R-:W-:Y:S01]  /*7280*/  IMAD.U32 R6, RZ, RZ, UR6 ;  /* 0x00000006ff067e24 */ /* 0x000fe2000f8e00ff */
[----:B-----5:R-:W-:Y:S01]  /*7290*/  MOV R11, UR5 ;  /* 0x00000005000b7c02 */ /* 0x020fe20008000f00 */
[----:B------:R-:W-:Y:S02]  /*72a0*/  IMAD.U32 R10, RZ, RZ, UR4 ;  /* 0x00000004ff0a7e24 */ /* 0x000fe4000f8e00ff */
[----:B------:R-:W-:Y:S07]  /*72b0*/  LEPC R20, `(.L_x_102) ;  /* 0x000000001014794e */ /* 0x000fee0000000000 */
[----:B--2-4-:R-:W-:Y:S05]  /*72c0*/  CALL.ABS.NOINC R2 ;  /* 0x0000000002007343 */ /* 0x014fea0003c00000 */
.L_x_102:
[----:B-1--4-:R-:W-:Y:S01]  /*72d0*/  SHF.L.U32 R3, R28, 0x10, RZ ;  /* 0x000000101c037819 */ /* 0x012fe200000006ff */
[----:B------:R-:W-:Y:S05]  /*72e0*/  WARPSYNC.ALL ;  /* 0x0000000000007948 */ /* 0x000fea0003800000 */
[----:B------:R-:W-:Y:S01]  /*72f0*/  R2UR UR4, R25 ;  /* 0x00000000190472ca */ /* 0x000fe200000e0000 */
[----:B------:R-:W1:Y:S01]  /*7300*/  S2R R75, SR_CgaCtaId ;  /* 0x00000000004b7919 */ /* 0x000e620000008800 */
[C---:B------:R-:W-:Y:S01]  /*7310*/  SHF.L.U32 R20, R29.reuse, 0x10, RZ ;  /* 0x000000101d147819 */ /* 0x040fe200000006ff */
[----:B------:R-:W-:Y:S01]  /*7320*/  BSSY.RECONVERGENT B0, `(.L_x_103) ;  /* 0x0000056000007945 */ /* 0x000fe20003800200 */
[----:B------:R-:W-:Y:S02]  /*7330*/  LOP3.LUT R21, R29, 0xffff0000, RZ, 0xc0, !PT ;  /* 0xffff00001d157812 */ /* 0x000fe400078ec0ff */
[----:B------:R-:W-:Y:S02]  /*7340*/  ISETP.NE.AND P6, PT, R67, RZ, PT ;  /* 0x000000ff4300720c */ /* 0x000fe40003fc5270 */
[----:B------:R-:W-:Y:S05]  /*7350*/  ISETP.NE.AND P0, PT, R50, RZ, PT ;  /* 0x000000ff3200720c */ /* 0x000fea0003f05270 */
[----:B------:R-:W3:Y:S02]  /*7360*/  LDTM.16dp256bit.x4 R4, tmem[UR4+0x20] ;  /* 0x00002004000479ee */ /* 0x000ee40008120000 */
[----:B---3--:R-:W-:Y:S01]  /*7370*/  FMUL R0, R24, R4 ;  /* 0x0000000418007220 */ /* 0x008fe20000400000 */
[----:B------:R-:W-:Y:S01]  /*7380*/  LOP3.LUT R4, R28, 0xffff0000, RZ, 0xc0, !PT ;  /* 0xffff00001c047812 */ /* 0x000fe200078ec0ff */
[C---:B------:R-:W-:Y:S01]  /*7390*/  FMUL R2, R24.reuse, R5 ;  /* 0x0000000518027220 */ /* 0x040fe20000400000 */
[C---:B------:R-:W-:Y:S01]  /*73a0*/  FMUL R7, R24.reuse, R7 ;  /* 0x0000000718077220 */ /* 0x040fe20000400000 */
[C---:B------:R-:W-:Y:S01]  /*73b0*/  FFMA R0, R27.reuse, R3, R0 ;  /* 0x000000031b007223 */ /* 0x040fe20000000000 */
[C---:B------:R-:W-:Y:S01]  /*73c0*/  FMUL R3, R24.reuse, R6 ;  /* 0x0000000618037220 */ /* 0x040fe20000400000 */
[C---:B------:R-:W-:Y:S01]  /*73d0*/  FFMA R2, R27.reuse, R4, R2 ;  /* 0x000000041b027223 */ /* 0x040fe20000000002 */
[C---:B------:R-:W-:Y:S01]  /*73e0*/  FMUL R4, R24.reuse, R8 ;  /* 0x0000000818047220 */ /* 0x040fe20000400000 */
[----:B------:R-:W-:Y:S01]  /*73f0*/  FMUL R8, R24, R12 ;  /* 0x0000000c18087220 */ /* 0x000fe20000400000 */
[C---:B------:R-:W-:Y:S01]  /*7400*/  FFMA R3, R27.reuse, R20, R3 ;  /* 0x000000141b037223 */ /* 0x040fe20000000003 */
[----:B------:R-:W-:Y:S01]  /*7410*/  FFMA R7, R27, R21, R7 ;  /* 0x000000151b077223 */ /* 0x000fe20000000007 */
[----:B------:R-:W-:Y:S01]  /*7420*/  F2FP.BF16.F32.PACK_AB R32, R2, R0 ;  /* 0x000000000220723e */ /* 0x000fe200000010ff */
[----:B------:R-:W-:Y:S01]  /*7430*/  FMUL R12, R24, R16 ;  /* 0x00000010180c7220 */ /* 0x000fe20000400000 */
[----:B------:R-:W-:Y:S01]  /*7440*/  SHF.L.U32 R16, R30, 0x10, RZ ;  /* 0x000000101e107819 */ /* 0x000fe200000006ff */
[----:B------:R-:W-:Y:S01]  /*7450*/  FMUL R5, R24, R9 ;  /* 0x0000000918057220 */ /* 0x000fe20000400000 */
[----:B------:R-:W-:Y:S01]  /*7460*/  LOP3.LUT R0, R30, 0xffff0000, RZ, 0xc0, !PT ;  /* 0xffff00001e007812 */ /* 0x000fe200078ec0ff */
[C---:B------:R-:W-:Y:S01]  /*7470*/  FMUL R6, R24.reuse, R10 ;  /* 0x0000000a18067220 */ /* 0x040fe20000400000 */
[----:B------:R-:W-:Y:S01]  /*7480*/  SHF.L.U32 R2, R31, 0x10, RZ ;  /* 0x000000101f027819 */ /* 0x000fe200000006ff */
[----:B------:R-:W-:Y:S01]  /*7490*/  FFMA R4, R27, R16, R4 ;  /* 0x000000101b047223 */ /* 0x000fe20000000004 */
[----:B------:R-:W-:Y:S01]  /*74a0*/  F2FP.BF16.F32.PACK_AB R33, R7, R3 ;  /* 0x000000030721723e */ /* 0x000fe200000010ff */
[----:B------:R-:W-:Y:S01]  /*74b0*/  FFMA R5, R27, R0, R5 ;  /* 0x000000001b057223 */ /* 0x000fe20000000005 */
[----:B------:R-:W-:Y:S01]  /*74c0*/  LOP3.LUT R3, R31, 0xffff0000, RZ, 0xc0, !PT ;  /* 0xffff00001f037812 */ /* 0x000fe200078ec0ff */
[----:B------:R-:W-:Y:S01]  /*74d0*/  FMUL R11, R24, R11 ;  /* 0x0000000b180b7220 */ /* 0x000fe20000400000 */
[C---:B------:R-:W-:Y:S01]  /*74e0*/  SHF.L.U32 R0, R36.reuse, 0x10, RZ ;  /* 0x0000001024007819 */ /* 0x040fe200000006ff */
[C---:B------:R-:W-:Y:S01]  /*74f0*/  FFMA R6, R27.reuse, R2, R6 ;  /* 0x000000021b067223 */ /* 0x040fe20000000006 */
[----:B------:R-:W-:Y:S01]  /*7500*/  LOP3.LUT R2, R36, 0xffff0000, RZ, 0xc0, !PT ;  /* 0xffff000024027812 */ /* 0x000fe200078ec0ff */
[----:B------:R-:W-:Y:S01]  /*7510*/  FFMA R11, R27, R3, R11 ;  /* 0x000000031b0b7223 */ /* 0x000fe2000000000b */
[----:B------:R-:W-:Y:S01]  /*7520*/  SHF.L.U32 R3, R37, 0x10, RZ ;  /* 0x0000001025037819 */ /* 0x000fe200000006ff */
[C---:B------:R-:W-:Y:S01]  /*7530*/  FMUL R9, R24.reuse, R13 ;  /* 0x0000000d18097220 */ /* 0x040fe20000400000 */
[----:B------:R-:W-:Y:S01]  /*7540*/  F2FP.BF16.F32.PACK_AB R34, R5, R4 ;  /* 0x000000040522723e */ /* 0x000fe200000010ff */
[----:B------:R-:W-:Y:S01]  /*7550*/  FMUL R10, R24, R14 ;  /* 0x0000000e180a7220 */ /* 0x000fe20000400000 */
[----:B------:R-:W-:Y:S01]  /*7560*/  SHF.L.U32 R4, R39, 0x10, RZ ;  /* 0x0000001027047819 */ /* 0x000fe200000006ff */
[----:B------:R-:W-:Y:S01]  /*7570*/  FFMA R8, R27, R0, R8 ;  /* 0x000000001b087223 */ /* 0x000fe20000000008 */
[----:B------:R-:W-:Y:S01]  /*7580*/  LOP3.LUT R0, R37, 0xffff0000, RZ, 0xc0, !PT ;  /* 0xffff000025007812 */ /* 0x000fe200078ec0ff */
[C---:B------:R-:W-:Y:S01]  /*7590*/  FFMA R9, R27.reuse, R2, R9 ;  /* 0x000000021b097223 */ /* 0x040fe20000000009 */
[C---:B------:R-:W-:Y:S01]  /*75a0*/  SHF.L.U32 R2, R38.reuse, 0x10, RZ ;  /* 0x0000001026027819 */ /* 0x040fe200000006ff */
[----:B------:R-:W-:Y:S01]  /*75b0*/  FFMA R10, R27, R3, R10 ;  /* 0x000000031b0a7223 */ /* 0x000fe2000000000a */
[----:B------:R-:W-:Y:S01]  /*75c0*/  LOP3.LUT R3, R38, 0xffff0000, RZ, 0xc0, !PT ;  /* 0xffff000026037812 */ /* 0x000fe200078ec0ff */
[C---:B------:R-:W-:Y:S01]  /*75d0*/  FMUL R15, R24.reuse, R15 ;  /* 0x0000000f180f7220 */ /* 0x040fe20000400000 */
[----:B------:R-:W-:Y:S01]  /*75e0*/  LOP3.LUT R5, R39, 0xffff0000, RZ, 0xc0, !PT ;  /* 0xffff000027057812 */ /* 0x000fe200078ec0ff */
[C---:B------:R-:W-:Y:S01]  /*75f0*/  FMUL R13, R24.reuse, R17 ;  /* 0x00000011180d7220 */ /* 0x040fe20000400000 */
[----:B------:R-:W-:Y:S01]  /*7600*/  F2FP.BF16.F32.PACK_AB R35, R11, R6 ;  /* 0x000000060b23723e */ /* 0x000fe200000010ff */
[C---:B------:R-:W-:Y:S01]  /*7610*/  FMUL R14, R24.reuse, R18 ;  /* 0x00000012180e7220 */ /* 0x040fe20000400000 */
[C---:B------:R-:W-:Y:S01]  /*7620*/  FFMA R15, R27.reuse, R0, R15 ;  /* 0x000000001b0f7223 */ /* 0x040fe2000000000f */
[----:B------:R-:W-:Y:S01]  /*7630*/  FMUL R19, R24, R19 ;  /* 0x0000001318137220 */ /* 0x000fe20000400000 */
[----:B------:R-:W-:Y:S01]  /*7640*/  FFMA R12, R27, R2, R12 ;  /* 0x000000021b0c7223 */ /* 0x000fe2000000000c */
[----:B------:R3:W-:Y:S01]  /*7650*/  STSM.16.M88.4 [R69+0x1200], R32 ;  /* 0x0012002045007844 */ /* 0x0007e20000000200 */
[----:B------:R-:W-:Y:S01]  /*7660*/  F2FP.BF16.F32.PACK_AB R8, R9, R8 ;  /* 0x000000080908723e */ /* 0x000fe200000010ff */
[----:B------:R-:W-:Y:S01]  /*7670*/  FFMA R13, R27, R3, R13 ;  /* 0x000000031b0d7223 */ /* 0x000fe2000000000d */
[----:B------:R-:W-:Y:S01]  /*7680*/  F2FP.BF16.F32.PACK_AB R9, R15, R10 ;  /* 0x0000000a0f09723e */ /* 0x000fe200000010ff */
[C---:B------:R-:W-:Y:S01]  /*7690*/  FFMA R14, R27.reuse, R4, R14 ;  /* 0x000000041b0e7223 */ /* 0x040fe2000000000e */
[----:B------:R-:W-:Y:S01]  /*76a0*/  FFMA R19, R27, R5, R19 ;  /* 0x000000051b137223 */ /* 0x000fe20000000013 */
[----:B------:R-:W-:Y:S02]  /*76b0*/  MOV R0, UR50 ;  /* 0x0000003200007c02 */ /* 0x000fe40008000f00 */
[----:B------:R-:W-:Y:S02]  /*76c0*/  F2FP.BF16.F32.PACK_AB R10, R13, R12 ;  /* 0x0000000c0d0a723e */ /* 0x000fe400000010ff */
[----:B------:R-:W-:Y:S02]  /*76d0*/  F2FP.BF16.F32.PACK_AB R11, R19, R14 ;  /* 0x0000000e130b723e */ /* 0x000fe400000010ff */
[----:B------:R-:W-:Y:S02]  /*76e0*/  @P6 LEA R0, R0, UR49, 0x3 ;  /* 0x0000003100006c11 */ /* 0x000fe4000f8e18ff */
[----:B------:R-:W-:Y:S01]  /*76f0*/  LEA R2, R71, UR49, 0x3 ;  /* 0x0000003147027c11 */ /* 0x000fe2000f8e18ff */
[----:B------:R3:W-:Y:S01]  /*7700*/  STSM.16.M88.4 [R68+0x1200], R8 ;  /* 0x0012000844007844 */ /* 0x0007e20000000200 */
[----:B------:R-:W-:Y:S02]  /*7710*/  @P6 IADD3 R0, PT, PT, R0, 0xa0, RZ ;  /* 0x000000a000006810 */ /* 0x000fe40007ffe0ff */
[----:B------:R-:W-:Y:S01]  /*7720*/  @P6 SHF.L.U32 R3, R48, 0x1f, RZ ;  /* 0x0000001f30036819 */ /* 0x000fe200000006ff */
[----:B------:R-:W-:Y:S01]  /*7730*/  @!PT LDS RZ, [RZ] ;  /* 0x00000000fffff984 */ /* 0x000fe20000000800 */
[----:B------:R-:W-:Y:S01]  /*7740*/  @!PT LDS RZ, [RZ] ;  /* 0x00000000fffff984 */ /* 0x000fe20000000800 */
[----:B------:R-:W-:Y:S01]  /*7750*/  @!PT LDS RZ, [RZ] ;  /* 0x00000000fffff984 */ /* 0x000fe20000000800 */
[----:B------:R-:W-:Y:S01]  /*7760*/  @!PT LDS RZ, [RZ] ;  /* 0x00000000fffff984 */ /* 0x000fe20000000800 */
[----:B------:R4:W-:Y:S06]  /*7770*/  MEMBAR.ALL.CTA ;  /* 0x0000000000007992 */ /* 0x0009ec0000008000 */
[----:B----4-:R-:W4:Y:S01]  /*7780*/  FENCE.VIEW.ASYNC.S ;  /* 0x00000000000073c6 */ /* 0x010f220000000000 */
[----:B-1----:R-:W-:Y:S01]  /*7790*/  @P6 PRMT R0, R75, 0x654, R0 ;  /* 0x000006544b006816 */ /* 0x002fe20000000000 */
[----:B----4-:R-:W-:Y:S06]  /*77a0*/  BAR.SYNC.DEFER_BLOCKING 0x1, 0x80 ;  /* 0x0042000000007b1d */ /* 0x010fec0000010000 */
[----:B------:R-:W-:Y:S05]  /*77b0*/  @P0 BRA `(.L_x_104) ;  /* 0x0000000000300947 */ /* 0x000fea0003800000 */
[----:B------:R-:W1:Y:S01]  /*77c0*/  LDCU.64 UR6, c[0x0][0x348] ;  /* 0x00006900ff0677ac */ /* 0x000e620008000a00 */
[----:B------:R-:W-:Y:S02]  /*77d0*/  R2UR UR10, R65 ;  /* 0x00000000410a72ca */ /* 0x000fe400000e0000 */
[----:B------:R-:W-:Y:S01]  /*77e0*/  R2UR UR11, R64 ;  /* 0x00000000400b72ca */ /* 0x000fe200000e0000 */
[----:B------:R-:W-:Y:S01]  /*77f0*/  UIADD3 UR9, UPT, UPT, UR41, 0x20, URZ ;  /* 0x0000002029097890 */ /* 0x000fe2000fffe0ff */
[----:B------:R-:W-:Y:S01]  /*7800*/  R2UR UR12, R62 ;  /* 0x000000003e0c72ca */ /* 0x000fe200000e0000 */
[----:B------:R-:W-:Y:S01]  /*7810*/  UIADD3 UR8, UPT, UPT, UR49, 0x1200, URZ ;  /* 0x0000120031087890 */ /* 0x000fe2000fffe0ff */
[----:B------:R-:W-:Y:S01]  /*7820*/  R2UR UR13, R63 ;  /* 0x000000003f0d72ca */ /* 0x000fe200000e0000 */
[----:B-1----:R-:W-:Y:S04]  /*7830*/  UIADD3 UR4, UP0, UPT, UR6, 0x780, URZ ;  /* 0x0000078006047890 */ /* 0x002fe8000ff1e0ff */
[----:B------:R-:W-:Y:S09]  /*7840*/  UIADD3.X UR5, UPT, UPT, URZ, UR7, URZ, UP0, !UPT ;  /* 0x00000007ff057290 */ /* 0x000ff200087fe4ff */
[----:B------:R1:W-:Y:S01]  /*7850*/  UTMASTG.5D.IM2COL [UR8], [UR4] ;  /* 0x00000008040073b5 */ /* 0x0003e20008060000 */
[----:B------:R0:W-:Y:S01]  /*7860*/  UTMACMDFLUSH ;  /* 0x00000000000079b7 */ /* 0x0001e20000000000 */
[----:B-1----:R-:W-:Y:S04]  /*7870*/  DEPBAR.LE SB0, 0x1 ;  /* 0x000080400000791a */ /* 0x002fe80000000000 */
.L_x_104:
[----:B------:R-:W-:Y:S05]  /*7880*/  BSYNC.RECONVERGENT B0 ;  /* 0x0000000000007941 */ /* 0x000fea0003800200 */
.L_x_103:
[----:B------:R-:W-:Y:S01]  /*7890*/  BAR.SYNC.DEFER_BLOCKING 0x1, 0x80 ;  /* 0x0042000000007b1d */ /* 0x000fe20000010000 */
[----:B------:R-:W-:Y:S04]  /*78a0*/  UIADD3 UR4, UPT, UPT, UR50, 0x1, URZ ;  /* 0x0000000132047890 */ /* 0x000fe8000fffe0ff */
[----:B------:R-:W-:Y:S04]  /*78b0*/  UISETP.NE.AND UP0, UPT, UR4, 0x4, UPT ;  /* 0x000000040400788c */ /* 0x000fe8000bf05270 */
[----:B------:R-:W-:Y:S01]  /*78c0*/  USEL UR40, UR4, URZ, UP0 ;  /* 0x000000ff04287287 */ /* 0x000fe20008000000 */
[----:B------:R1:W-:Y:S01]  /*78d0*/  @P6 SYNCS.ARRIVE.TRANS64.RED.A1T0 RZ, [R0+URZ], RZ ;  /* 0x000000ff00ff69a7 */ /* 0x0003e200081004ff */
[----:B------:R-:W-:Y:S01]  /*78e0*/  BSSY B1, `(.L_x_105) ;  /* 0x0000014000017945 */ /* 0x000fe20003800000 */
[----:B------:R-:W4:Y:S02]  /*78f0*/  @P6 SYNCS.PHASECHK.TRANS64.TRYWAIT P0, [R2+URZ+0x80], R3 ;  /* 0x00008003020065a7 */ /* 0x000f2400080011ff */
[----:B----4-:R-:W-:Y:S01]  /*7900*/  @P6 SEL R73, RZ, 0x1, !P0 ;  /* 0x00000001ff496807 */ /* 0x010fe20004000000 */
[----:B-1----:R-:W-:Y:S06]  /*7910*/  @!P6 BRA `(.L_x_106) ;  /* 0x000000000040e947 */ /* 0x002fec0003800000 */
[----:B------:R-:W-:Y:S01]  /*7920*/  ISETP.NE.AND P1, PT, R74, RZ, PT ;  /* 0x000000ff4a00720c */ /* 0x000fe20003f25270 */
[----:B------:R-:W-:Y:S01]  /*7930*/  BSSY B0, `(.L_x_107) ;  /* 0x0000009000007945 */ /* 0x000fe20003800000 */
[----:B------:R-:W-:Y:S11]  /*7940*/  ISETP.NE.AND P0, PT, R73, RZ, PT ;  /* 0x000000ff4900720c */ /* 0x000ff60003f05270 */
[----:B------:R-:W-:Y:S05]  /*7950*/  @P1 IMAD R3, R71, 0x1000, R72 ;  /* 0x0000100047031824 */ /* 0x000fea00078e0248 */
[----:B------:R-:W-:Y:S05]  /*7960*/  @P1 IADD3 R0, PT, PT, R3, UR49, RZ ;  /* 0x0000003103001c10 */ /* 0x000fea000fffe0ff */
[----:B------:R-:W-:Y:S01]  /*7970*/  @P1 IMAD.IADD R0, R61, 0x1, R0 ;  /* 0x000000013d001824 */ /* 0x000fe200078e0200 */
[----:B------:R-:W-:Y:S06]  /*7980*/  @P0 BRA `(.L_x_108) ;  /* 0x00000000000c0947 */ /* 0x000fec0003800000 */
[----:B------:R-:W-:Y:S04]  /*7990*/  SHF.L.U32 R4, R48, 0x1f, RZ ;  /* 0x0000001f30047819 */ /* 0x000fe800000006ff */
[----:B------:R-:W1:Y:S02]  /*79a0*/  SYNCS.PHASECHK.TRANS64.TRYWAIT P0, [R2+URZ+0x80], R4 ;  /* 0x00008004020075a7 */ /* 0x000e6400080011ff */
[----:B-1----:R-:W-:Y:S05]  /*79b0*/  @!P0 BRA `(.L_x_109) ;  /* 0x0000001c00a08947 */ /* 0x002fea0003800000 */
.L_x_108:
[----:B------:R-:W-:Y:S05]  /*79c0*/  BSYNC B0 ;  /* 0x0000000000007941 */ /* 0x000fea0003800000 */
.L_x_107:
[----:B------:R-:W-:Y:S02]  /*79d0*/  ISETP.NE.AND P0, PT, R74, RZ, PT ;  /* 0x000000ff4a00720c */ /* 0x000fe40003f05270 */
[----:B------:R-:W-:Y:S11]  /*79e0*/  IADD3 R71, PT, PT, R71, 0x1, RZ ;  /* 0x0000000147477810 */ /* 0x000ff60007ffe0ff */
[----:B------:R-:W-:Y:S05]  /*79f0*/  @P0 WARPSYNC.ALL ;  /* 0x0000000000000948 */ /* 0x000fea0003800000 */
[----:B------:R4:W1:Y:S04]  /*7a00*/  @P0 LDSM.16.M88.4 R28, [R3+UR49+0x200] ;  /* 0x00020031031c083b */ /* 0x0008680008000200 */
[----:B------:R4:W1:Y:S02]  /*7a10*/  @P0 LDSM.16.M88.4 R36, [R0+0x200] ;  /* 0x000200000024083b */ /* 0x0008640000000200 */
.L_x_106:
[----:B------:R-:W-:Y:S05]  /*7a20*/  BSYNC B1 ;  /* 0x0000000000017941 */ /* 0x000fea0003800000 */
.L_x_105:
[----:B----4-:R-:W-:Y:S05]  /*7a30*/  VIADD R0, R25, 0x40 ;  /* 0x0000004019007836 */ /* 0x010fea0000000000 */
[----:B------:R-:W-:Y:S04]  /*7a40*/  SHF.R.U32.HI R0, RZ, 0x15, R0 ;  /* 0x00000015ff007819 */ /* 0x000fe80000011600 */
[----:B------:R-:W-:Y:S11]  /*7a50*/  LOP3.LUT P0, RZ, R0, 0x3, R52, 0x48, !PT ;  /* 0x0000000300ff7812 */ /* 0x000ff60007804834 */
[----:B------:R-:W-:Y:S02]  /*7a60*/  @!UPT UIADD3 URZ, UPT, UPT, URZ, URZ, URZ ;  /* 0x000000fffffff290 */ /* 0x000fe4000fffe0ff */
[----:B------:R-:W-:Y:S05]  /*7a70*/  @!P0 BRA `(.L_x_110) ;  /* 0x0000000000408947 */ /* 0x000fea0003800000 */
[----:B------:R-:W4:Y:S01]  /*7a80*/  LDCU.64 UR8, c[0x4][0x70] ;  /* 0x01000e00ff0877ac */ /* 0x000f220008000a00 */
[----:B------:R-:W-:Y:S01]  /*7a90*/  MOV R3, 0x0 ;  /* 0x0000000000037802 */ /* 0x000fe20000000f00 */
[----:B------:R-:W-:Y:S02]  /*7aa0*/  HFMA2 R12, -RZ, RZ, 0, 5.9604644775390625e-08 ;  /* 0x00000001ff0c7431 */ /* 0x000fe400000001ff */
[----:B---3--:R-:W-:Y:S02]  /*7ab0*/  IMAD.MOV.U32 R8, RZ, RZ, 0x192 ;  /* 0x00000192ff087424 */ /* 0x008fe400078e00ff */
[----:B------:R-:W-:Y:S01]  /*7ac0*/  IMAD.MOV.U32 R13, RZ, RZ, RZ ;  /* 0x000000ffff0d7224 */ /* 0x000fe200078e00ff */
[----:B------:R-:W3:Y:S01]  /*7ad0*/  LDCU.64 UR6, c[0x4][0x78] ;  /* 0x01000f00ff0677ac */ /* 0x000ee20008000a00 */
[----:B-1----:R-:W1:Y:S01]  /*7ae0*/  LDC.64 R2, c[0x4][R3] ;  /* 0x0100000003027b82 */ /* 0x002e620000000a00 */
[----:B------:R-:W5:Y:S01]  /*7af0*/  LDCU.64 UR4, c[0x4][0x10] ;  /* 0x01000200ff0477ac */ /* 0x000f620008000a00 */
[----:B----4-:R-:W-:Y:S01]  /*7b00*/  MOV R5, UR9 ;  /* 0x0000000900057c02 */ /* 0x010fe20008000f00 */
[----:B------:R-:W-:Y:S01]  /*7b10*/  IMAD.U32 R4, RZ, RZ, UR8 ;  /* 0x00000008ff047e24 */ /* 0x000fe2000f8e00ff */
[----:B---3--:R-:W-:Y:S01]  /*7b20*/  MOV R7, UR7 ;  /* 0x0000000700077c02 */ /* 0x008fe20008000f00 */
[----:B------:R-:W-:Y:S01]  /*7b30*/  IMAD.U32 R6, RZ, RZ, UR6 ;  /* 0x00000006ff067e24 */ /* 0x000fe2000f8e00ff */
[----:B-----5:R-:W-:Y:S01]  /*7b40*/  MOV R11, UR5 ;  /* 0x00000005000b7c02 */ /* 0x020fe20008000f00 */
[----:B------:R-:W-:Y:S02]  /*7b50*/  IMAD.U32 R10, RZ, RZ, UR4 ;  /* 0x00000004ff0a7e24 */ /* 0x000fe4000f8e00ff */
[----:B------:R-:W-:Y:S07]  /*7b60*/  LEPC R20, `(.L_x_110) ;  /* 0x000000001014794e */ /* 0x000fee0000000000 */
[----:B-12---:R-:W-:Y:S05]  /*7b70*/  CALL.ABS.NOINC R2 ;  /* 0x0000000002007343 */ /* 0x006fea0003c00000 */
.L_x_110:
[----:B-1----:R-:W-:Y:S01]  /*7b80*/  SHF.L.U32 R3, R28, 0x10, RZ ;  /* 0x000000101c037819 */ /* 0x002fe200000006ff */
[----:B------:R-:W-:Y:S05]  /*7b90*/  WARPSYNC.ALL ;  /* 0x0000000000007948 */ /* 0x000fea0003800000 */
[----:B------:R-:W-:Y:S01]  /*7ba0*/  R2UR UR4, R25 ;  /* 0x00000000190472ca */ /* 0x000fe200000e0000 */
[----:B------:R-:W-:Y:S01]  /*7bb0*/  BSSY.RECONVERGENT B0, `(.L_x_111) ;  /* 0x0000057000007945 */ /* 0x000fe20003800200 */
[C---:B------:R-:W-:Y:S02]  /*7bc0*/  SHF.L.U32 R20, R29.reuse, 0x10, RZ ;  /* 0x000000101d147819 */ /* 0x040fe400000006ff */
[----:B------:R-:W-:Y:S02]  /*7bd0*/  LOP3.LUT R21, R29, 0xffff0000, RZ, 0xc0, !PT ;  /* 0xffff00001d157812 */ /* 0x000fe400078ec0ff */
[----:B------:R-:W-:Y:S02]  /*7be0*/  ISETP.NE.AND P6, PT, R67, RZ, PT ;  /* 0x000000ff4300720c */ /* 0x000fe40003fc5270 */
[----:B------:R-:W-:Y:S05]  /*7bf0*/  ISETP.NE.AND P0, PT, R50, RZ, PT ;  /* 0x000000ff3200720c */ /* 0x000fea0003f05270 */
[----:B---3--:R-:W1:Y:S02]  /*7c00*/  LDTM.16dp256bit.x4 R4, tmem[UR4+0x40] ;  /* 0x00004004000479ee */ /* 0x008e640008120000 */
[----:B-1----:R-:W-:Y:S01]  /*7c10*/  FMUL R0, R24, R4 ;  /* 0x0000000418007220 */ /* 0x002fe20000400000 */
[----:B------:R-:W-:Y:S01]  /*7c20*/  LOP3.LUT R4, R28, 0xffff0000, RZ, 0xc0, !PT ;  /* 0xffff00001c047812 */ /* 0x000fe200078ec0ff */
[C---:B------:R-:W-:Y:S01]  /*7c30*/  FMUL R2, R24.reuse, R5 ;  /* 0x0000000518027220 */ /* 0x040fe20000400000 */
[C---:B------:R-:W-:Y:S01]  /*7c40*/  FMUL R7, R24.reuse, R7 ;  /* 0x0000000718077220 */ /* 0x040fe20000400000 */
[C---:B------:R-:W-:Y:S01]  /*7c50*/  FFMA R0, R27.reuse, R3, R0 ;  /* 0x000000031b007223 */ /* 0x040fe20000000000 */
[C---:B------:R-:W-:Y:S01]  /*7c60*/  FMUL R3, R24.reuse, R6 ;  /* 0x0000000618037220 */ /* 0x040fe20000400000 */
[C---:B------:R-:W-:Y:S01]  /*7c70*/  FFMA R2, R27.reuse, R4, R2 ;  /* 0x000000041b027223 */ /* 0x040fe20000000002 */
[C---:B------:R-:W-:Y:S01]  /*7c80*/  FMUL R4, R24.reuse, R8 ;  /* 0x0000000818047220 */ /* 0x040fe20000400000 */
[C---:B------:R-:W-:Y:S01]  /*7c90*/  FMUL R8, R24.reuse, R12 ;  /* 0x0000000c18087220 */ /* 0x040fe20000400000 */
[----:B------:R-:W-:Y:S01]  /*7ca0*/  FMUL R12, R24, R16 ;  /* 0x00000010180c7220 */ /* 0x000fe20000400000 */
[----:B------:R-:W-:Y:S01]  /*7cb0*/  SHF.L.U32 R16, R30, 0x10, RZ ;  /* 0x000000101e107819 */ /* 0x000fe200000006ff */
[C---:B------:R-:W-:Y:S01]  /*7cc0*/  FFMA R3, R27.reuse, R20, R3 ;  /* 0x000000141b037223 */ /* 0x040fe20000000003 */
[----:B------:R-:W-:Y:S01]  /*7cd0*/  F2FP.BF16.F32.PACK_AB R32, R2, R0 ;  /* 0x000000000220723e */ /* 0x000fe200000010ff */
[C---:B------:R-:W-:Y:S01]  /*7ce0*/  FFMA R7, R27.reuse, R21, R7 ;  /* 0x000000151b077223 */ /* 0x040fe20000000007 */
[----:B------:R-:W-:Y:S01]  /*7cf0*/  LOP3.LUT R0, R30, 0xffff0000, RZ, 0xc0, !PT ;  /* 0xffff00001e007812 */ /* 0x000fe200078ec0ff */
[----:B------:R-:W-:Y:S01]  /*7d00*/  FFMA R4, R27, R16, R4 ;  /* 0x000000101b047223 */ /* 0x000fe20000000004 */
[C---:B------:R-:W-:Y:S01]  /*7d10*/  SHF.L.U32 R2, R31.reuse, 0x10, RZ ;  /* 0x000000101f027819 */ /* 0x040fe200000006ff */
[C---:B------:R-:W-:Y:S01]  /*7d20*/  FMUL R5, R24.reuse, R9 ;  /* 0x0000000918057220 */ /* 0x040fe20000400000 */
[----:B------:R-:W-:Y:S01]  /*7d30*/  LOP3.LUT R16, R31, 0xffff0000, RZ, 0xc0, !PT ;  /* 0xffff00001f107812 */ /* 0x000fe200078ec0ff */
[----:B------:R-:W-:Y:S01]  /*7d40*/  FMUL R6, R24, R10 ;  /* 0x0000000a18067220 */ /* 0x000fe20000400000 */
[----:B------:R-:W-:Y:S01]  /*7d50*/  F2FP.BF16.F32.PACK_AB R33, R7, R3 ;  /* 0x000000030721723e */ /* 0x000fe200000010ff */
[C---:B------:R-:W-:Y:S01]  /*7d60*/  FFMA R5, R27.reuse, R0, R5 ;  /* 0x000000001b057223 */ /* 0x040fe20000000005 */
[C---:B------:R-:W-:Y:S01]  /*7d70*/  SHF.L.U32 R0, R36.reuse, 0x10, RZ ;  /* 0x0000001024007819 */ /* 0x040fe200000006ff */
[----:B------:R-:W-:Y:S01]  /*7d80*/  FFMA R6, R27, R2, R6 ;  /* 0x000000021b067223 */ /* 0x000fe20000000006 */
[----:B------:R-:W-:Y:S01]  /*7d90*/  LOP3.LUT R2, R36, 0xffff0000, RZ, 0xc0, !PT ;  /* 0xffff000024027812 */ /* 0x000fe200078ec0ff */
[C---:B------:R-:W-:Y:S01]  /*7da0*/  FMUL R11, R24.reuse, R11 ;  /* 0x0000000b180b7220 */ /* 0x040fe20000400000 */
[----:B------:R-:W-:Y:S01]  /*7db0*/  SHF.L.U32 R3, R37, 0x10, RZ ;  /* 0x0000001025037819 */ /* 0x000fe200000006ff */
[C---:B------:R-:W-:Y:S01]  /*7dc0*/  FMUL R9, R24.reuse, R13 ;  /* 0x0000000d18097220 */ /* 0x040fe20000400000 */
[----:B------:R-:W-:Y:S01]  /*7dd0*/  F2FP.BF16.F32.PACK_AB R34, R5, R4 ;  /* 0x000000040522723e */ /* 0x000fe200000010ff */
[----:B------:R-:W-:Y:S01]  /*7de0*/  FMUL R10, R24, R14 ;  /* 0x0000000e180a7220 */ /* 0x000fe20000400000 */
[----:B------:R-:W-:Y:S01]  /*7df0*/  SHF.L.U32 R4, R39, 0x10, RZ ;  /* 0x0000001027047819 */ /* 0x000fe200000006ff */
[----:B------:R-:W-:Y:S01]  /*7e00*/  FFMA R11, R27, R16, R11 ;  /* 0x000000101b0b7223 */ /* 0x000fe2000000000b */
[----:B------:R-:W-:Y:S01]  /*7e10*/  LOP3.LUT R5, R39, 0xffff0000, RZ, 0xc0, !PT ;  /* 0xffff000027057812 */ /* 0x000fe200078ec0ff */
[----:B------:R-:W-:Y:S01]  /*7e20*/  FFMA R8, R27, R0, R8 ;  /* 0x000000001b087223 */ /* 0x000fe20000000008 */
[----:B------:R-:W-:Y:S01]  /*7e30*/  LOP3.LUT R0, R37, 0xffff0000, RZ, 0xc0, !PT ;  /* 0xffff000025007812 */ /* 0x000fe200078ec0ff */
[C---:B------:R-:W-:Y:S01]  /*7e40*/  FFMA R9, R27.reuse, R2, R9 ;  /* 0x000000021b097223 */ /* 0x040fe20000000009 */
[C---:B------:R-:W-:Y:S01]  /*7e50*/  SHF.L.U32 R2, R38.reuse, 0x10, RZ ;  /* 0x0000001026027819 */ /* 0x040fe200000006ff */
[----:B------:R-:W-:Y:S01]  /*7e60*/  FFMA R10, R27, R3, R10 ;  /* 0x000000031b0a7223 */ /* 0x000fe2000000000a */
[----:B------:R-:W-:Y:S01]  /*7e70*/  LOP3.LUT R3, R38, 0xffff0000, RZ, 0xc0, !PT ;  /* 0xffff000026037812 */ /* 0x000fe200078ec0ff */
[C---:B------:R-:W-:Y:S01]  /*7e80*/  FMUL R15, R24.reuse, R15 ;  /* 0x0000000f180f7220 */ /* 0x040fe20000400000 */
[----:B------:R-:W-:Y:S01]  /*7e90*/  F2FP.BF16.F32.PACK_AB R35, R11, R6 ;  /* 0x000000060b23723e */ /* 0x000fe200000010ff */
[C---:B------:R-:W-:Y:S01]  /*7ea0*/  FMUL R13, R24.reuse, R17 ;  /* 0x00000011180d7220 */ /* 0x040fe20000400000 */
[C---:B------:R-:W-:Y:S01]  /*7eb0*/  FMUL R14, R24.reuse, R18 ;  /* 0x00000012180e7220 */ /* 0x040fe20000400000 */
[----:B------:R-:W-:Y:S01]  /*7ec0*/  FFMA R15, R27, R0, R15 ;  /* 0x000000001b0f7223 */ /* 0x000fe2000000000f */
[----:B------:R-:W-:Y:S01]  /*7ed0*/  FMUL R19, R24, R19 ;  /* 0x0000001318137220 */ /* 0x000fe20000400000 */
[----:B------:R1:W-:Y:S01]  /*7ee0*/  STSM.16.M88.4 [R69+0x2200], R32 ;  /* 0x0022002045007844 */ /* 0x0003e20000000200 */
[----:B------:R-:W-:Y:S01]  /*7ef0*/  F2FP.BF16.F32.PACK_AB R8, R9, R8 ;  /* 0x000000080908723e */ /* 0x000fe200000010ff */
[----:B------:R-:W-:Y:S01]  /*7f00*/  FFMA R12, R27, R2, R12 ;  /* 0x000000021b0c7223 */ /* 0x000fe2000000000c */
[----:B------:R-:W-:Y:S01]  /*7f10*/  F2FP.BF16.F32.PACK_AB R9, R15, R10 ;  /* 0x0000000a0f09723e */ /* 0x000fe200000010ff */
[C---:B------:R-:W-:Y:S01]  /*7f20*/  FFMA R13, R27.reuse, R3, R13 ;  /* 0x000000031b0d7223 */ /* 0x040fe2000000000d */
        /* <DEDUP_REMOVED lines=15> */
[----:B---3--:R-:W3:Y:S01]  /*8020*/  FENCE.VIEW.ASYNC.S ;  /* 0x00000000000073c6 */ /* 0x008ee20000000000 */
[----:B------:R-:W-:Y:S01]  /*8030*/  @P6 PRMT R0, R75, 0x654, R0 ;  /* 0x000006544b006816 */ /* 0x000fe20000000000 */
[----:B---3--:R-:W-:Y:S06]  /*8040*/  BAR.SYNC.DEFER_BLOCKING 0x1, 0x80 ;  /* 0x0042000000007b1d */ /* 0x008fec0000010000 */
[----:B------:R-:W-:Y:S05]  /*8050*/  @P0 BRA `(.L_x_112) ;  /* 0x0000000000300947 */ /* 0x000fea0003800000 */
[----:B------:R-:W3:Y:S01]  /*8060*/  LDCU.64 UR6, c[0x0][0x348] ;  /* 0x00006900ff0677ac */ /* 0x000ee20008000a00 */
[----:B------:R-:W-:Y:S02]  /*8070*/  R2UR UR10, R65 ;  /* 0x00000000410a72ca */ /* 0x000fe400000e0000 */
[----:B------:R-:W-:Y:S01]  /*8080*/  R2UR UR11, R64 ;  /* 0x00000000400b72ca */ /* 0x000fe200000e0000 */
[----:B------:R-:W-:Y:S01]  /*8090*/  UIADD3 UR9, UPT, UPT, UR41, 0x40, URZ ;  /* 0x0000004029097890 */ /* 0x000fe2000fffe0ff */
[----:B------:R-:W-:Y:S01]  /*80a0*/  R2UR UR12, R62 ;  /* 0x000000003e0c72ca */ /* 0x000fe200000e0000 */
[----:B------:R-:W-:Y:S01]  /*80b0*/  UIADD3 UR8, UPT, UPT, UR49, 0x2200, URZ ;  /* 0x0000220031087890 */ /* 0x000fe2000fffe0ff */
[----:B------:R-:W-:Y:S01]  /*80c0*/  R2UR UR13, R63 ;  /* 0x000000003f0d72ca */ /* 0x000fe200000e0000 */
[----:B---3--:R-:W-:Y:S04]  /*80d0*/  UIADD3 UR4, UP0, UPT, UR6, 0x780, URZ ;  /* 0x0000078006047890 */ /* 0x008fe8000ff1e0ff */
[----:B------:R-:W-:Y:S09]  /*80e0*/  UIADD3.X UR5, UPT, UPT, URZ, UR7, URZ, UP0, !UPT ;  /* 0x00000007ff057290 */ /* 0x000ff200087fe4ff */
[----:B------:R3:W-:Y:S01]  /*80f0*/  UTMASTG.5D.IM2COL [UR8], [UR4] ;  /* 0x00000008040073b5 */ /* 0x0007e20008060000 */
[----:B------:R0:W-:Y:S01]  /*8100*/  UTMACMDFLUSH ;  /* 0x00000000000079b7 */ /* 0x0001e20000000000 */
[----:B---3--:R-:W-:Y:S04]  /*8110*/  DEPBAR.LE SB0, 0x1 ;  /* 0x000080400000791a */ /* 0x008fe80000000000 */
.L_x_112:
[----:B------:R-:W-:Y:S05]  /*8120*/  BSYNC.RECONVERGENT B0 ;  /* 0x0000000000007941 */ /* 0x000fea0003800200 */
.L_x_111:
        /* <DEDUP_REMOVED lines=8> */
[----:B---3--:R-:W-:Y:S06]  /*81b0*/  @!P6 BRA `(.L_x_114) ;  /* 0x000000000040e947 */ /* 0x008fec0003800000 */
        /* <DEDUP_REMOVED lines=8> */
[----:B------:R-:W3:Y:S02]  /*8240*/  SYNCS.PHASECHK.TRANS64.TRYWAIT P0, [R3+URZ+0x80], R0 ;  /* 0x00008000030075a7 */ /* 0x000ee400080011ff */
[----:B---3--:R-:W-:Y:S05]  /*8250*/  @!P0 BRA `(.L_x_117) ;  /* 0x00000014008c8947 */ /* 0x008fea0003800000 */
.L_x_116:
[----:B------:R-:W-:Y:S05]  /*8260*/  BSYNC B0 ;  /* 0x0000000000007941 */ /* 0x000fea0003800000 */
.L_x_115:
[----:B------:R-:W-:Y:S11]  /*8270*/  ISETP.NE.AND P0, PT, R74, RZ, PT ;  /* 0x000000ff4a00720c */ /* 0x000ff60003f05270 */
[----:B------:R-:W-:Y:S02]  /*8280*/  @!UPT UIADD3 URZ, UPT, UPT, URZ, URZ, URZ ;  /* 0x000000fffffff290 */ /* 0x000fe4000fffe0ff */
[----:B------:R-:W-:Y:S05]  /*8290*/  @P0 WARPSYNC.ALL ;  /* 0x0000000000000948 */ /* 0x000fea0003800000 */
[----:B------:R4:W1:Y:S04]  /*82a0*/  @P0 LDSM.16.M88.4 R28, [R71+UR49+0x200] ;  /* 0x00020031471c083b */ /* 0x0008680008000200 */
[----:B------:R4:W1:Y:S02]  /*82b0*/  @P0 LDSM.16.M88.4 R36, [R2+0x200] ;  /* 0x000200000224083b */ /* 0x0008640000000200 */
.L_x_114:
[----:B------:R-:W-:Y:S05]  /*82c0*/  BSYNC B1 ;  /* 0x0000000000017941 */ /* 0x000fea0003800000 */
.L_x_113:
[----:B---3--:R-:W-:Y:S05]  /*82d0*/  VIADD R0, R25, 0x60 ;  /* 0x0000006019007836 */ /* 0x008fea0000000000 */
[----:B------:R-:W-:Y:S04]  /*82e0*/  SHF.R.U32.HI R0, RZ, 0x15, R0 ;  /* 0x00000015ff007819 */ /* 0x000fe80000011600 */
[----:B------:R-:W-:Y:S11]  /*82f0*/  LOP3.LUT P0, RZ, R0, 0x3, R52, 0x48, !PT ;  /* 0x0000000300ff7812 */ /* 0x000ff60007804834 */
[----:B------:R-:W-:Y:S02]  /*8300*/  @!UPT UIADD3 URZ, UPT, UPT, URZ, URZ, URZ ;  /* 0x000000fffffff290 */ /* 0x000fe4000fffe0ff */
[----:B------:R-:W-:Y:S05]  /*8310*/  @!P0 BRA `(.L_x_118) ;  /* 0x0000000000408947 */ /* 0x000fea0003800000 */
[----:B------:R-:W3:Y:S01]  /*8320*/  LDCU.64 UR8, c[0x4][0x70] ;  /* 0x01000e00ff0877ac */ /* 0x000ee20008000a00 */
[----:B------:R-:W-:Y:S01]  /*8330*/  MOV R3, 0x0 ;  /* 0x0000000000037802 */ /* 0x000fe20000000f00 */
[----:B------:R-:W-:Y:S02]  /*8340*/  HFMA2 R12, -RZ, RZ, 0, 5.9604644775390625e-08 ;  /* 0x00000001ff0c7431 */ /* 0x000fe400000001ff */
[----:B-1----:R-:W-:Y:S02]  /*8350*/  IMAD.MOV.U32 R8, RZ, RZ, 0x192 ;  /* 0x00000192ff087424 */ /* 0x002fe400078e00ff */
[----:B------:R-:W-:Y:S01]  /*8360*/  IMAD.MOV.U32 R13, RZ, RZ, RZ ;  /* 0x000000ffff0d7224 */ /* 0x000fe200078e00ff */
[----:B------:R-:W1:Y:S01]  /*8370*/  LDCU.64 UR6, c[0x4][0x78] ;  /* 0x01000f00ff0677ac */ /* 0x000e620008000a00 */
[----:B----4-:R-:W4:Y:S01]  /*8380*/  LDC.64 R2, c[0x4][R3] ;  /* 0x0100000003027b82 */ /* 0x010f220000000a00 */
        /* <DEDUP_REMOVED lines=9> */
.L_x_118:
[----:B------:R-:W-:Y:S01]  /*8420*/  ISETP.NE.AND P0, PT, R50, RZ, PT ;  /* 0x000000ff3200720c */ /* 0x000fe20003f05270 */
[----:B------:R-:W-:Y:S05]  /*8430*/  WARPSYNC.ALL ;  /* 0x0000000000007948 */ /* 0x000fea0003800000 */
[----:B------:R-:W-:Y:S01]  /*8440*/  R2UR UR4, R25 ;  /* 0x00000000190472ca */ /* 0x000fe200000e0000 */
[----:B------:R-:W3:Y:S01]  /*8450*/  S2UR UR5, SR_CgaCtaId ;  /* 0x00000000000579c3 */ /* 0x000ee20000008800 */
[C---:B-1----:R-:W-:Y:S01]  /*8460*/  SHF.L.U32 R0, R28.reuse, 0x10, RZ ;  /* 0x000000101c007819 */ /* 0x042fe200000006ff */
[----:B------:R-:W-:Y:S01]  /*8470*/  BSSY.RECONVERGENT B0, `(.L_x_119) ;  /* 0x0000054000007945 */ /* 0x000fe20003800200 */
[----:B----4-:R-:W-:Y:S02]  /*8480*/  LOP3.LUT R2, R28, 0xffff0000, RZ, 0xc0, !PT ;  /* 0xffff00001c027812 */ /* 0x010fe400078ec0ff */
[C---:B------:R-:W-:Y:S02]  /*8490*/  SHF.L.U32 R3, R29.reuse, 0x10, RZ ;  /* 0x000000101d037819 */ /* 0x040fe400000006ff */
[----:B------:R-:W-:Y:S02]  /*84a0*/  LOP3.LUT R20, R29, 0xffff0000, RZ, 0xc0, !PT ;  /* 0xffff00001d147812 */ /* 0x000fe400078ec0ff */
[C---:B------:R-:W-:Y:S02]  /*84b0*/  SHF.L.U32 R21, R30.reuse, 0x10, RZ ;  /* 0x000000101e157819 */ /* 0x040fe400000006ff */
[----:B------:R-:W-:Y:S01]  /*84c0*/  LOP3.LUT R25, R30, 0xffff0000, RZ, 0xc0, !PT ;  /* 0xffff00001e197812 */ /* 0x000fe200078ec0ff */
[----:B------:R-:W1:Y:S01]  /*84d0*/  LDTM.16dp256bit.x4 R4, tmem[UR4+0x60] ;  /* 0x00006004000479ee */ /* 0x000e620008120000 */
[----:B------:R-:W-:Y:S01]  /*84e0*/  R2UR UR4, R70 ;  /* 0x00000000460472ca */ /* 0x000fe200000e0000 */
[----:B------:R-:W-:Y:S01]  /*84f0*/  NOP ;  /* 0x0000000000007918 */ /* 0x000fe20000000000 */
[C---:B------:R-:W-:Y:S02]  /*8500*/  SHF.L.U32 R26, R31.reuse, 0x10, RZ ;  /* 0x000000101f1a7819 */ /* 0x040fe400000006ff */
[----:B------:R-:W-:Y:S02]  /*8510*/  LOP3.LUT R28, R31, 0xffff0000, RZ, 0xc0, !PT ;  /* 0xffff00001f1c7812 */ /* 0x000fe400078ec0ff */
[C---:B------:R-:W-:Y:S02]  /*8520*/  SHF.L.U32 R29, R36.reuse, 0x10, RZ ;  /* 0x00000010241d7819 */ /* 0x040fe400000006ff */
[----:B------:R-:W-:Y:S02]  /*8530*/  LOP3.LUT R30, R36, 0xffff0000, RZ, 0xc0, !PT ;  /* 0xffff0000241e7812 */ /* 0x000fe400078ec0ff */
[C---:B------:R-:W-:Y:S02]  /*8540*/  SHF.L.U32 R31, R37.reuse, 0x10, RZ ;  /* 0x00000010251f7819 */ /* 0x040fe400000006ff */
[----:B------:R-:W-:Y:S01]  /*8550*/  LOP3.LUT R32, R37, 0xffff0000, RZ, 0xc0, !PT ;  /* 0xffff000025207812 */ /* 0x000fe200078ec0ff */
[----:B------:R-:W-:Y:S01]  /*8560*/  UIADD3 UR4, UPT, UPT, UR4, 0xf0, URZ ;  /* 0x000000f004047890 */ /* 0x000fe2000fffe0ff */
[C---:B------:R-:W-:Y:S02]  /*8570*/  SHF.L.U32 R33, R38.reuse, 0x10, RZ ;  /* 0x0000001026217819 */ /* 0x040fe400000006ff */
[----:B------:R-:W-:Y:S02]  /*8580*/  LOP3.LUT R34, R38, 0xffff0000, RZ, 0xc0, !PT ;  /* 0xffff000026227812 */ /* 0x000fe400078ec0ff */
[C---:B------:R-:W-:Y:S02]  /*8590*/  SHF.L.U32 R35, R39.reuse, 0x10, RZ ;  /* 0x0000001027237819 */ /* 0x040fe400000006ff */
[----:B------:R-:W-:Y:S01]  /*85a0*/  LOP3.LUT R36, R39, 0xffff0000, RZ, 0xc0, !PT ;  /* 0xffff000027247812 */ /* 0x000fe200078ec0ff */
[C---:B-1----:R-:W-:Y:S01]  /*85b0*/  FMUL R4, R24.reuse, R4 ;  /* 0x0000000418047220 */ /* 0x042fe20000400000 */
[----:B---3--:R-:W-:Y:S01]  /*85c0*/  UPRMT UR4, UR5, 0x654, UR4 ;  /* 0x0000065405047896 */ /* 0x008fe20008000004 */
[C---:B------:R-:W-:Y:S01]  /*85d0*/  FMUL R5, R24.reuse, R5 ;  /* 0x0000000518057220 */ /* 0x040fe20000400000 */
[C---:B------:R-:W-:Y:S01]  /*85e0*/  FMUL R6, R24.reuse, R6 ;  /* 0x0000000618067220 */ /* 0x040fe20000400000 */
[C---:B------:R-:W-:Y:S01]  /*85f0*/  FFMA R4, R27.reuse, R0, R4 ;  /* 0x000000001b047223 */ /* 0x040fe20000000004 */
[C---:B------:R-:W-:Y:S01]  /*8600*/  FMUL R7, R24.reuse, R7 ;  /* 0x0000000718077220 */ /* 0x040fe20000400000 */
[C---:B------:R-:W-:Y:S01]  /*8610*/  FFMA R5, R27.reuse, R2, R5 ;  /* 0x000000021b057223 */ /* 0x040fe20000000005 */
[C---:B------:R-:W-:Y:S01]  /*8620*/  FFMA R6, R27.reuse, R3, R6 ;  /* 0x000000031b067223 */ /* 0x040fe20000000006 */
[C---:B------:R-:W-:Y:S01]  /*8630*/  FMUL R8, R24.reuse, R8 ;  /* 0x0000000818087220 */ /* 0x040fe20000400000 */
[----:B------:R-:W-:Y:S01]  /*8640*/  FFMA R7, R27, R20, R7 ;  /* 0x000000141b077223 */ /* 0x000fe20000000007 */
[----:B------:R-:W-:Y:S01]  /*8650*/  SYNCS.ARRIVE.TRANS64.RED.A1T0 RZ, [UR4], RZ ;  /* 0x000000ffffff79a7 */ /* 0x000fe20008100404 */
[----:B------:R-:W-:Y:S01]  /*8660*/  F2FP.BF16.F32.PACK_AB R4, R5, R4 ;  /* 0x000000040504723e */ /* 0x000fe200000010ff */
[----:B------:R-:W-:Y:S01]  /*8670*/  FFMA R8, R27, R21, R8 ;  /* 0x000000151b087223 */ /* 0x000fe20000000008 */
[C---:B------:R-:W-:Y:S01]  /*8680*/  FMUL R9, R24.reuse, R9 ;  /* 0x0000000918097220 */ /* 0x040fe20000400000 */
[----:B------:R-:W-:Y:S01]  /*8690*/  F2FP.BF16.F32.PACK_AB R5, R7, R6 ;  /* 0x000000060705723e */ /* 0x000fe200000010ff */
[C---:B------:R-:W-:Y:S01]  /*86a0*/  FMUL R0, R24.reuse, R10 ;  /* 0x0000000a18007220 */ /* 0x040fe20000400000 */
[C---:B------:R-:W-:Y:S01]  /*86b0*/  FMUL R2, R24.reuse, R11 ;  /* 0x0000000b18027220 */ /* 0x040fe20000400000 */
[C---:B------:R-:W-:Y:S01]  /*86c0*/  FMUL R3, R24.reuse, R12 ;  /* 0x0000000c18037220 */ /* 0x040fe20000400000 */
[C---:B------:R-:W-:Y:S01]  /*86d0*/  FFMA R9, R27.reuse, R25, R9 ;  /* 0x000000191b097223 */ /* 0x040fe20000000009 */
[C---:B------:R-:W-:Y:S01]  /*86e0*/  FMUL R10, R24.reuse, R13 ;  /* 0x0000000d180a7220 */ /* 0x040fe20000400000 */
[C---:B------:R-:W-:Y:S01]  /*86f0*/  FFMA R0, R27.reuse, R26, R0 ;  /* 0x0000001a1b007223 */ /* 0x040fe20000000000 */
[C---:B------:R-:W-:Y:S01]  /*8700*/  FMUL R11, R24.reuse, R14 ;  /* 0x0000000e180b7220 */ /* 0x040fe20000400000 */
[C---:B------:R-:W-:Y:S01]  /*8710*/  FFMA R2, R27.reuse, R28, R2 ;  /* 0x0000001c1b027223 */ /* 0x040fe20000000002 */
[C---:B------:R-:W-:Y:S01]  /*8720*/  FMUL R15, R24.reuse, R15 ;  /* 0x0000000f180f7220 */ /* 0x040fe20000400000 */
[C---:B------:R-:W-:Y:S01]  /*8730*/  FMUL R12, R24.reuse, R16 ;  /* 0x00000010180c7220 */ /* 0x040fe20000400000 */
[C---:B------:R-:W-:Y:S01]  /*8740*/  FFMA R3, R27.reuse, R29, R3 ;  /* 0x0000001d1b037223 */ /* 0x040fe20000000003 */
[C---:B------:R-:W-:Y:S01]  /*8750*/  FMUL R13, R24.reuse, R17 ;  /* 0x00000011180d7220 */ /* 0x040fe20000400000 */
[C---:B------:R-:W-:Y:S01]  /*8760*/  FFMA R10, R27.reuse, R30, R10 ;  /* 0x0000001e1b0a7223 */ /* 0x040fe2000000000a */
[C---:B------:R-:W-:Y:S01]  /*8770*/  FMUL R14, R24.reuse, R18 ;  /* 0x00000012180e7220 */ /* 0x040fe20000400000 */
[C---:B------:R-:W-:Y:S01]  /*8780*/  FFMA R11, R27.reuse, R31, R11 ;  /* 0x0000001f1b0b7223 */ /* 0x040fe2000000000b */
[C---:B------:R-:W-:Y:S01]  /*8790*/  FFMA R15, R27.reuse, R32, R15 ;  /* 0x000000201b0f7223 */ /* 0x040fe2000000000f */
[----:B------:R-:W-:Y:S01]  /*87a0*/  FMUL R19, R24, R19 ;  /* 0x0000001318137220 */ /* 0x000fe20000400000 */
[C---:B------:R-:W-:Y:S01]  /*87b0*/  FFMA R12, R27.reuse, R33, R12 ;  /* 0x000000211b0c7223 */ /* 0x040fe2000000000c */
[C---:B------:R-:W-:Y:S01]  /*87c0*/  FFMA R13, R27.reuse, R34, R13 ;  /* 0x000000221b0d7223 */ /* 0x040fe2000000000d */
[C---:B------:R-:W-:Y:S01]  /*87d0*/  FFMA R14, R27.reuse, R35, R14 ;  /* 0x000000231b0e7223 */ /* 0x040fe2000000000e */
[----:B------:R-:W-:Y:S01]  /*87e0*/  FFMA R19, R27, R36, R19 ;  /* 0x000000241b137223 */ /* 0x000fe20000000013 */
[----:B------:R-:W-:Y:S02]  /*87f0*/  F2FP.BF16.F32.PACK_AB R6, R9, R8 ;  /* 0x000000080906723e */ /* 0x000fe400000010ff */
[----:B------:R-:W-:Y:S02]  /*8800*/  F2FP.BF16.F32.PACK_AB R7, R2, R0 ;  /* 0x000000000207723e */ /* 0x000fe400000010ff */
[----:B------:R-:W-:Y:S02]  /*8810*/  F2FP.BF16.F32.PACK_AB R16, R10, R3 ;  /* 0x000000030a10723e */ /* 0x000fe400000010ff */
        /* <DEDUP_REMOVED lines=25> */
.L_x_120:
[----:B------:R-:W-:Y:S05]  /*89b0*/  BSYNC.RECONVERGENT B0 ;  /* 0x0000000000007941 */ /* 0x000fea0003800200 */
.L_x_119:
[----:B------:R-:W-:Y:S01]  /*89c0*/  BAR.SYNC.DEFER_BLOCKING 0x1, 0x80 ;  /* 0x0042000000007b1d */ /* 0x000fe20000010000 */
[----:B------:R-:W-:Y:S01]  /*89d0*/  UISETP.NE.AND UP0, UPT, UR53, -0x4, UPT ;  /* 0xfffffffc3500788c */ /* 0x000fe2000bf05270 */
[----:B------:R-:W-:Y:S08]  /*89e0*/  IADD3 R22, PT, PT, R22, 0x1, RZ ;  /* 0x0000000116167810 */ /* 0x000ff00007ffe0ff */
[----:B------:R-:W-:Y:S05]  /*89f0*/  BRA.U !UP0, `(.L_x_121) ;  /* 0x0000000108247547 */ /* 0x000fea000b800000 */
[----:B------:R-:W-:Y:S01]  /*8a00*/  ISETP.NE.AND P0, PT, R67, RZ, PT ;  /* 0x000000ff4300720c */ /* 0x000fe20003f05270 */
[----:B------:R-:W-:Y:S01]  /*8a10*/  IMAD.U32 R0, RZ, RZ, UR50 ;  /* 0x00000032ff007e24 */ /* 0x000fe2000f8e00ff */
[----:B------:R-:W-:Y:S04]  /*8a20*/  UIADD3 UR4, UPT, UPT, UR50, 0x1, URZ ;  /* 0x0000000132047890 */ /* 0x000fe8000fffe0ff */
[----:B------:R-:W-:Y:S04]  /*8a30*/  UISETP.NE.AND UP0, UPT, UR4, 0x4, UPT ;  /* 0x000000040400788c */ /* 0x000fe8000bf05270 */
[----:B------:R-:W-:Y:S03]  /*8a40*/  USEL UR50, UR4, URZ, UP0 ;  /* 0x000000ff04327287 */ /* 0x000fe60008000000 */
[----:B------:R-:W-:Y:S05]  /*8a50*/  @P0 LEA R0, R0, UR49, 0x3 ;  /* 0x0000003100000c11 */ /* 0x000fea000f8e18ff */
[----:B------:R-:W-:Y:S05]  /*8a60*/  @P0 VIADD R0, R0, 0xa0 ;  /* 0x000000a000000836 */ /* 0x000fea0000000000 */
[----:B------:R-:W-:Y:S04]  /*8a70*/  @P0 PRMT R0, R75, 0x654, R0 ;  /* 0x000006544b000816 */ /* 0x000fe80000000000 */
[----:B------:R3:W-:Y:S03]  /*8a80*/  @P0 SYNCS.ARRIVE.TRANS64.RED.A1T0 RZ, [R0+URZ], RZ ;  /* 0x000000ff00ff09a7 */ /* 0x0007e600081004ff */
.L_x_121:
[----:B------:R-:W-:Y:S01]  /*8a90*/  R2UR UR5, R44 ;  /* 0x000000002c0572ca */ /* 0x000fe200000e0000 */
[----:B------:R-:W-:Y:S01]  /*8aa0*/  UISETP.NE.AND UP0, UPT, UR62, URZ, UPT ;  /* 0x000000ff3e00728c */ /* 0x000fe2000bf05270 */
[----:B------:R-:W-:Y:S01]  /*8ab0*/  R2UR UR4, R45 ;  /* 0x000000002d0472ca */ /* 0x000fe200000e0000 */
[----:B------:R-:W-:Y:S01]  /*8ac0*/  UIADD3 UR53, UPT, UPT, UR53, 0x4, URZ ;  /* 0x0000000435357890 */ /* 0x000fe2000fffe0ff */
[----:B------:R-:W-:Y:S01]  /*8ad0*/  ISETP.NE.AND P0, PT, R22, 0x2, PT ;  /* 0x000000021600780c */ /* 0x000fe20003f05270 */
[----:B------:R-:W-:Y:S01]  /*8ae0*/  UMOV UR52, UR63 ;  /* 0x0000003f00347c82 */ /* 0x000fe20008000000 */
[----:B------:R-:W-:Y:S02]  /*8af0*/  LOP3.LUT R46, R46, 0x1, RZ, 0x3c, !PT ;  /* 0x000000012e2e7812 */ /* 0x000fe400078e3cff */
[----:B---3--:R-:W-:Y:S02]  /*8b00*/  SEL R0, RZ, 0x1, P0 ;  /* 0x00000001ff007807 */ /* 0x008fe40000000000 */
[----:B------:R-:W-:Y:S02]  /*8b10*/  SEL R22, R22, RZ, P0 ;  /* 0x000000ff16167207 */ /* 0x000fe40000000000 */
[----:B------:R-:W-:Y:S01]  /*8b20*/  LOP3.LUT R47, R47, R0, RZ, 0x3c, !PT ;  /* 0x000000002f2f7212 */ /* 0x000fe200078e3cff */
[----:B------:R-:W-:Y:S02]  /*8b30*/  UIADD3 UR24, UPT, UPT, UR36, UR5, URZ ;  /* 0x0000000524187290 */ /* 0x000fe4000fffe0ff */
[----:B------:R-:W-:Y:S01]  /*8b40*/  UIADD3 UR51, UPT, UPT, UR37, UR4, URZ ;  /* 0x0000000425337290 */ /* 0x000fe2000fffe0ff */
[----:B------:R-:W-:Y:S11]  /*8b50*/  BRA.U UP0, `(.L_x_122) ;  /* 0xffffffcd00307547 */ /* 0x000ff6000b83ffff */
[----:B------:R-:W-:-:S13]  /*8b60*/  R2UR UR4, R59 ;  /* 0x000000003b0472ca */ /* 0x000fda00000e0000 */
[----:B------:R-:W-:-:S09]  /*8b70*/  UISETP.NE.AND UP0, UPT, UR4, URZ, UPT ;  /* 0x000000ff0400728c */ /* 0x000fd2000bf05270 */
[----:B------:R-:W-:Y:S05]  /*8b80*/  BRA.U !UP0, `(.L_x_123) ;  /* 0x0000000108487547 */ /* 0x000fea000b800000 */
[----:B------:R-:W3:Y:S02]  /*8b90*/  LDCU.64 UR4, c[0x0][0x990] ;  /* 0x00013200ff0477ac */ /* 0x000ee40008000a00 */
[----:B---3--:R-:W-:-:S04]  /*8ba0*/  UISETP.NE.U32.AND UP0, UPT, UR4, URZ, UPT ;  /* 0x000000ff0400728c */ /* 0x008fc8000bf05070 */
[----:B------:R-:W-:-:S09]  /*8bb0*/  UISETP.NE.AND.EX UP0, UPT, UR5, URZ, UPT, UP0 ;  /* 0x000000ff0500728c */ /* 0x000fd2000bf05300 */
[----:B------:R-:W-:Y:S05]  /*8bc0*/  BRA.U UP0, `(.L_x_124) ;  /* 0x00000001000c7547 */ /* 0x000fea000b800000 */
[----:B------:R-:W-:-:S13]  /*8bd0*/  FSETP.NEU.AND P0, PT, R27, RZ, PT ;  /* 0x000000ff1b00720b */ /* 0x000fda0003f0d000 */
[----:B------:R-:W-:Y:S05]  /*8be0*/  @!P0 EXIT ;  /* 0x000000000000894d */ /* 0x000fea0003800000 */
[----:B------:R-:W-:Y:S05]  /*8bf0*/  BRA `(.L_x_123) ;  /* 0x00000000002c7947 */ /* 0x000fea0003800000 */
.L_x_124:
[----:B------:R-:W-:Y:S01]  /*8c00*/  ISETP.NE.AND P0, PT, R66, RZ, PT ;  /* 0x000000ff4200720c */ /* 0x000fe20003f05270 */
[----:B------:R-:W-:-:S12]  /*8c10*/  BSSY.RECONVERGENT B0, `(.L_x_123) ;  /* 0x0000009000007945 */ /* 0x000fd80003800200 */
[----:B------:R-:W-:Y:S05]  /*8c20*/  @P0 BRA `(.L_x_125) ;  /* 0x0000000000140947 */ /* 0x000fea0003800000 */
[----:B------:R-:W3:Y:S02]  /*8c30*/  LDCU.64 UR4, c[0x0][0x988] ;  /* 0x00013100ff0477ac */ /* 0x000ee40008000a00 */
[----:B---3--:R-:W-:-:S04]  /*8c40*/  ISETP.NE.U32.AND P0, PT, RZ, UR4, PT ;  /* 0x00000004ff007c0c */ /* 0x008fc8000bf05070 */
[----:B------:R-:W-:-:S13]  /*8c50*/  ISETP.NE.AND.EX P0, PT, RZ, UR5, PT, P0 ;  /* 0x00000005ff007c0c */ /* 0x000fda000bf05300 */
[----:B------:R-:W-:Y:S05]  /*8c60*/  @!P0 EXIT ;  /* 0x000000000000894d */ /* 0x000fea0003800000 */
[----:B------:R-:W-:Y:S05]  /*8c70*/  BRA `(.L_x_126) ;  /* 0x0000000000087947 */ /* 0x000fea0003800000 */
.L_x_125:
[----:B------:R-:W-:-:S13]  /*8c80*/  FSETP.NEU.AND P0, PT, R27, RZ, PT ;  /* 0x000000ff1b00720b */ /* 0x000fda0003f0d000 */
[----:B------:R-:W-:Y:S05]  /*8c90*/  @!P0 EXIT ;  /* 0x000000000000894d */ /* 0x000fea0003800000 */
.L_x_126:
[----:B------:R-:W-:Y:S05]  /*8ca0*/  BSYNC.RECONVERGENT B0 ;  /* 0x0000000000007941 */ /* 0x000fea0003800200 */
.L_x_123:
[----:B------:R-:W3:Y:S01]  /*8cb0*/  S2UR UR5, SR_CgaCtaId ;  /* 0x00000000000579c3 */ /* 0x000ee20000008800 */
[----:B------:R-:W-:Y:S01]  /*8cc0*/  ULEA UR4, UR50, UR49, 0x3 ;  /* 0x0000003132047291 */ /* 0x000fe2000f8e18ff */
[----:B------:R-:W-:-:S04]  /*8cd0*/  DEPBAR.LE SB0, 0x0 ;  /* 0x000080000000791a */ /* 0x000fc80000000000 */
[----:B------:R-:W-:-:S04]  /*8ce0*/  UIADD3 UR4, UPT, UPT, UR4, 0xa0, URZ ;  /* 0x000000a004047890 */ /* 0x000fc8000fffe0ff */
[----:B---3--:R-:W-:-:S09]  /*8cf0*/  UPRMT UR4, UR5, 0x654, UR4 ;  /* 0x0000065405047896 */ /* 0x008fd20008000004 */
[----:B------:R-:W-:Y:S01]  /*8d00*/  SYNCS.ARRIVE.TRANS64.RED.A1T0 RZ, [UR4], RZ ;  /* 0x000000ffffff79a7 */ /* 0x000fe20008100404 */
[----:B------:R-:W-:Y:S05]  /*8d10*/  EXIT ;  /* 0x000000000000794d */ /* 0x000fea0003800000 */
.L_x_19:
[----:B------:R-:W-:Y:S07]  /*8d20*/  MOV R0, UR17 ;  /* 0x0000001100007c02 */ /* 0x000fee0008000f00 */
.L_x_127:
[----:B--2---:R2:W4:Y:S02]  /*8d30*/  SYNCS.PHASECHK.TRANS64.TRYWAIT P0, [R0+URZ+0x40], R4 ;  /* 0x00004004000075a7 */ /* 0x00452400080011ff */
[----:B----4-:R-:W-:Y:S05]  /*8d40*/  @!P0 NANOSLEEP.SYNCS 0x989680 ;  /* 0x009896800000895d */ /* 0x010fea0003900000 */
[----:B------:R-:W4:Y:S02]  /*8d50*/  @!P0 SYNCS.PHASECHK.TRANS64 P0, [R0+URZ+0x40], R4 ;  /* 0x00004004000085a7 */ /* 0x000f2400080010ff */
[----:B----4-:R-:W-:Y:S05]  /*8d60*/  @!P0 BRA `(.L_x_127) ;  /* 0xfffffffc00f08947 */ /* 0x010fea000383ffff */
[----:B------:R-:W-:Y:S05]  /*8d70*/  BRA `(.L_x_18) ;  /* 0xffffff8800e07947 */ /* 0x000fea000383ffff */
.L_x_25:
[----:B------:R-:W-:Y:S07]  /*8d80*/  MOV R0, UR9 ;  /* 0x0000000900007c02 */ /* 0x000fee0008000f00 */
.L_x_128:
[----:B--2---:R2:W4:Y:S02]  /*8d90*/  SYNCS.PHASECHK.TRANS64.TRYWAIT P0, [R0+URZ+0x40], R4 ;  /* 0x00004004000075a7 */ /* 0x00452400080011ff */
[----:B----4-:R-:W-:Y:S05]  /*8da0*/  @!P0 NANOSLEEP.SYNCS 0x989680 ;  /* 0x009896800000895d */ /* 0x010fea0003900000 */
[----:B------:R-:W4:Y:S02]  /*8db0*/  @!P0 SYNCS.PHASECHK.TRANS64 P0, [R0+URZ+0x40], R4 ;  /* 0x00004004000085a7 */ /* 0x000f2400080010ff */
[----:B----4-:R-:W-:Y:S05]  /*8dc0*/  @!P0 BRA `(.L_x_128) ;  /* 0xfffffffc00f08947 */ /* 0x010fea000383ffff */
[----:B------:R-:W-:Y:S05]  /*8dd0*/  BRA `(.L_x_24) ;  /* 0xffffff9000907947 */ /* 0x000fea000383ffff */
.L_x_29:
[----:B-1----:R-:W-:-:S07]  /*8de0*/  MOV R0, UR41 ;  /* 0x0000002900007c02 */ /* 0x002fce0008000f00 */
.L_x_129:
[----:B-1----:R1:W2:Y:S02]  /*8df0*/  SYNCS.PHASECHK.TRANS64.TRYWAIT P0, [R0+URZ+0xd0], R3 ;  /* 0x0000d003000075a7 */ /* 0x0022a400080011ff */
[----:B--2---:R-:W-:Y:S05]  /*8e00*/  @!P0 NANOSLEEP.SYNCS 0x989680 ;  /* 0x009896800000895d */ /* 0x004fea0003900000 */
[----:B------:R-:W2:Y:S02]  /*8e10*/  @!P0 SYNCS.PHASECHK.TRANS64 P0, [R0+URZ+0xd0], R3 ;  /* 0x0000d003000085a7 */ /* 0x000ea400080010ff */
[----:B--2---:R-:W-:Y:S05]  /*8e20*/  @!P0 BRA `(.L_x_129) ;  /* 0xfffffffc00f08947 */ /* 0x004fea000383ffff */
[----:B------:R-:W-:Y:S05]  /*8e30*/  BRA `(.L_x_130) ;  /* 0xffffff94008c7947 */ /* 0x000fea000383ffff */
.L_x_33:
[----:B------:R-:W-:-:S07]  /*8e40*/  MOV R0, UR4 ;  /* 0x0000000400007c02 */ /* 0x000fce0008000f00 */
.L_x_131:
[----:B-1----:R1:W2:Y:S02]  /*8e50*/  SYNCS.PHASECHK.TRANS64.TRYWAIT P0, [R0+URZ], R2 ;  /* 0x00000002000075a7 */ /* 0x0022a400080011ff */
[----:B--2---:R-:W-:Y:S05]  /*8e60*/  @!P0 NANOSLEEP.SYNCS 0x989680 ;  /* 0x009896800000895d */ /* 0x004fea0003900000 */
[----:B------:R-:W2:Y:S02]  /*8e70*/  @!P0 SYNCS.PHASECHK.TRANS64 P0, [R0+URZ], R2 ;  /* 0x00000002000085a7 */ /* 0x000ea400080010ff */
[----:B--2---:R-:W-:Y:S05]  /*8e80*/  @!P0 BRA `(.L_x_131) ;  /* 0xfffffffc00f08947 */ /* 0x004fea000383ffff */
[----:B------:R-:W-:Y:S05]  /*8e90*/  BRA `(.L_x_132) ;  /* 0xffffff9c00247947 */ /* 0x000fea000383ffff */
.L_x_34:
[----:B------:R-:W-:-:S07]  /*8ea0*/  MOV R0, UR5 ;  /* 0x0000000500007c02 */ /* 0x000fce0008000f00 */
.L_x_133:
[----:B-1----:R1:W2:Y:S02]  /*8eb0*/  SYNCS.PHASECHK.TRANS64.TRYWAIT P0, [R0+URZ], R2 ;  /* 0x00000002000075a7 */ /* 0x0022a400080011ff */
[----:B--2---:R-:W-:Y:S05]  /*8ec0*/  @!P0 NANOSLEEP.SYNCS 0x989680 ;  /* 0x009896800000895d */ /* 0x004fea0003900000 */
[----:B------:R-:W2:Y:S02]  /*8ed0*/  @!P0 SYNCS.PHASECHK.TRANS64 P0, [R0+URZ], R2 ;  /* 0x00000002000085a7 */ /* 0x000ea400080010ff */
[----:B--2---:R-:W-:Y:S05]  /*8ee0*/  @!P0 BRA `(.L_x_133) ;  /* 0xfffffffc00f08947 */ /* 0x004fea000383ffff */
[----:B------:R-:W-:Y:S05]  /*8ef0*/  BRA `(.L_x_134) ;  /* 0xffffff9c00347947 */ /* 0x000fea000383ffff */
.L_x_35:
[----:B------:R-:W-:-:S07]  /*8f00*/  MOV R0, UR5 ;  /* 0x0000000500007c02 */ /* 0x000fce0008000f00 */
.L_x_135:
[----:B-1----:R1:W2:Y:S02]  /*8f10*/  SYNCS.PHASECHK.TRANS64.TRYWAIT P0, [R0+URZ], R2 ;  /* 0x00000002000075a7 */ /* 0x0022a400080011ff */
[----:B--2---:R-:W-:Y:S05]  /*8f20*/  @!P0 NANOSLEEP.SYNCS 0x989680 ;  /* 0x009896800000895d */ /* 0x004fea0003900000 */
[----:B------:R-:W2:Y:S02]  /*8f30*/  @!P0 SYNCS.PHASECHK.TRANS64 P0, [R0+URZ], R2 ;  /* 0x00000002000085a7 */ /* 0x000ea400080010ff */
[----:B--2---:R-:W-:Y:S05]  /*8f40*/  @!P0 BRA `(.L_x_135) ;  /* 0xfffffffc00f08947 */ /* 0x004fea000383ffff */
[----:B------:R-:W-:Y:S05]  /*8f50*/  BRA `(.L_x_136) ;  /* 0xffffff9c00447947 */ /* 0x000fea000383ffff */
.L_x_36:
[----:B------:R-:W-:-:S07]  /*8f60*/  MOV R0, UR5 ;  /* 0x0000000500007c02 */ /* 0x000fce0008000f00 */
.L_x_137:
[----:B-1----:R1:W2:Y:S02]  /*8f70*/  SYNCS.PHASECHK.TRANS64.TRYWAIT P0, [R0+URZ], R2 ;  /* 0x00000002000075a7 */ /* 0x0022a400080011ff */
[----:B--2---:R-:W-:Y:S05]  /*8f80*/  @!P0 NANOSLEEP.SYNCS 0x989680 ;  /* 0x009896800000895d */ /* 0x004fea0003900000 */
[----:B------:R-:W2:Y:S02]  /*8f90*/  @!P0 SYNCS.PHASECHK.TRANS64 P0, [R0+URZ], R2 ;  /* 0x00000002000085a7 */ /* 0x000ea400080010ff */
[----:B--2---:R-:W-:Y:S05]  /*8fa0*/  @!P0 BRA `(.L_x_137) ;  /* 0xfffffffc00f08947 */ /* 0x004fea000383ffff */
[----:B------:R-:W-:Y:S05]  /*8fb0*/  BRA `(.L_x_138) ;  /* 0xffffff9c00547947 */ /* 0x000fea000383ffff */
.L_x_37:
[----:B------:R-:W-:-:S07]  /*8fc0*/  MOV R0, UR5 ;  /* 0x0000000500007c02 */ /* 0x000fce0008000f00 */
.L_x_139:
[----:B-1----:R1:W2:Y:S02]  /*8fd0*/  SYNCS.PHASECHK.TRANS64.TRYWAIT P0, [R0+URZ], R2 ;  /* 0x00000002000075a7 */ /* 0x0022a400080011ff */
[----:B--2---:R-:W-:Y:S05]  /*8fe0*/  @!P0 NANOSLEEP.SYNCS 0x989680 ;  /* 0x009896800000895d */ /* 0x004fea0003900000 */
[----:B------:R-:W2:Y:S02]  /*8ff0*/  @!P0 SYNCS.PHASECHK.TRANS64 P0, [R0+URZ], R2 ;  /* 0x00000002000085a7 */ /* 0x000ea400080010ff */
[----:B--2---:R-:W-:Y:S05]  /*9000*/  @!P0 BRA `(.L_x_139) ;  /* 0xfffffffc00f08947 */ /* 0x004fea000383ffff */
[----:B------:R-:W-:Y:S05]  /*9010*/  BRA `(.L_x_140) ;  /* 0xffffff9c00647947 */ /* 0x000fea000383ffff */
.L_x_38:
[----:B------:R-:W-:-:S07]  /*9020*/  MOV R0, UR5 ;  /* 0x0000000500007c02 */ /* 0x000fce0008000f00 */
.L_x_141:
[----:B-1----:R1:W2:Y:S02]  /*9030*/  SYNCS.PHASECHK.TRANS64.TRYWAIT P0, [R0+URZ], R2 ;  /* 0x00000002000075a7 */ /* 0x0022a400080011ff */
[----:B--2---:R-:W-:Y:S05]  /*9040*/  @!P0 NANOSLEEP.SYNCS 0x989680 ;  /* 0x009896800000895d */ /* 0x004fea0003900000 */
[----:B------:R-:W2:Y:S02]  /*9050*/  @!P0 SYNCS.PHASECHK.TRANS64 P0, [R0+URZ], R2 ;  /* 0x00000002000085a7 */ /* 0x000ea400080010ff */
[----:B--2---:R-:W-:Y:S05]  /*9060*/  @!P0 BRA `(.L_x_141) ;  /* 0xfffffffc00f08947 */ /* 0x004fea000383ffff */
[----:B------:R-:W-:Y:S05]  /*9070*/  BRA `(.L_x_142) ;  /* 0xffffff9c00747947 */ /* 0x000fea000383ffff */
.L_x_39:
[----:B------:R-:W-:-:S07]  /*9080*/  MOV R0, UR5 ;  /* 0x0000000500007c02 */ /* 0x000fce0008000f00 */
.L_x_143:
[----:B-1----:R1:W2:Y:S02]  /*9090*/  SYNCS.PHASECHK.TRANS64.TRYWAIT P0, [R0+URZ], R2 ;  /* 0x00000002000075a7 */ /* 0x0022a400080011ff */
[----:B--2---:R-:W-:Y:S05]  /*90a0*/  @!P0 NANOSLEEP.SYNCS 0x989680 ;  /* 0x009896800000895d */ /* 0x004fea0003900000 */
[----:B------:R-:W2:Y:S02]  /*90b0*/  @!P0 SYNCS.PHASECHK.TRANS64 P0, [R0+URZ], R2 ;  /* 0x00000002000085a7 */ /* 0x000ea400080010ff */
[----:B--2---:R-:W-:Y:S05]  /*90c0*/  @!P0 BRA `(.L_x_143) ;  /* 0xfffffffc00f08947 */ /* 0x004fea000383ffff */
[----:B------:R-:W-:Y:S05]  /*90d0*/  BRA `(.L_x_144) ;  /* 0xffffff9c00847947 */ /* 0x000fea000383ffff */
.L_x_42:
[----:B------:R-:W-:-:S07]  /*90e0*/  MOV R4, UR4 ;  /* 0x0000000400047c02 */ /* 0x000fce0008000f00 */
.L_x_145:
[----:B--2---:R2:W3:Y:S02]  /*90f0*/  SYNCS.PHASECHK.TRANS64.TRYWAIT P1, [R4+URZ+0xd8], R6 ;  /* 0x0000d806040075a7 */ /* 0x0044e400080211ff */
[----:B---3--:R-:W-:Y:S05]  /*9100*/  @!P1 NANOSLEEP.SYNCS 0x989680 ;  /* 0x009896800000995d */ /* 0x008fea0003900000 */
[----:B------:R-:W3:Y:S02]  /*9110*/  @!P1 SYNCS.PHASECHK.TRANS64 P1, [R4+URZ+0xd8], R6 ;  /* 0x0000d806040095a7 */ /* 0x000ee400080210ff */
[----:B---3--:R-:W-:Y:S05]  /*9120*/  @!P1 BRA `(.L_x_145) ;  /* 0xfffffffc00f09947 */ /* 0x008fea000383ffff */
[----:B------:R-:W-:Y:S05]  /*9130*/  BRA `(.L_x_146) ;  /* 0xffffff9c00f47947 */ /* 0x000fea000383ffff */
.L_x_43:
[----:B--2---:R-:W-:-:S07]  /*9140*/  MOV R4, UR4 ;  /* 0x0000000400047c02 */ /* 0x004fce0008000f00 */
.L_x_147:
[----:B--2---:R2:W3:Y:S02]  /*9150*/  SYNCS.PHASECHK.TRANS64.TRYWAIT P1, [R4+URZ+0xd0], R5 ;  /* 0x0000d005040075a7 */ /* 0x0044e400080211ff */
[----:B---3--:R-:W-:Y:S05]  /*9160*/  @!P1 NANOSLEEP.SYNCS 0x989680 ;  /* 0x009896800000995d */ /* 0x008fea0003900000 */
[----:B------:R-:W3:Y:S02]  /*9170*/  @!P1 SYNCS.PHASECHK.TRANS64 P1, [R4+URZ+0xd0], R5 ;  /* 0x0000d005040095a7 */ /* 0x000ee400080210ff */
[----:B---3--:R-:W-:Y:S05]  /*9180*/  @!P1 BRA `(.L_x_147) ;  /* 0xfffffffc00f09947 */ /* 0x008fea000383ffff */
[----:B------:R-:W-:Y:S05]  /*9190*/  BRA `(.L_x_148) ;  /* 0xffffff9c00fc7947 */ /* 0x000fea000383ffff */
.L_x_51:
[----:B------:R-:W-:-:S07]  /*91a0*/  MOV R0, UR20 ;  /* 0x0000001400007c02 */ /* 0x000fce0008000f00 */
.L_x_149:
[----:B-1----:R1:W2:Y:S02]  /*91b0*/  SYNCS.PHASECHK.TRANS64.TRYWAIT P0, [R0+URZ+0xd0], R4 ;  /* 0x0000d004000075a7 */ /* 0x0022a400080011ff */
[----:B--2---:R-:W-:Y:S05]  /*91c0*/  @!P0 NANOSLEEP.SYNCS 0x989680 ;  /* 0x009896800000895d */ /* 0x004fea0003900000 */
[----:B------:R-:W2:Y:S02]  /*91d0*/  @!P0 SYNCS.PHASECHK.TRANS64 P0, [R0+URZ+0xd0], R4 ;  /* 0x0000d004000085a7 */ /* 0x000ea400080010ff */
[----:B--2---:R-:W-:Y:S05]  /*91e0*/  @!P0 BRA `(.L_x_149) ;  /* 0xfffffffc00f08947 */ /* 0x004fea000383ffff */
[----:B------:R-:W-:Y:S05]  /*91f0*/  BRA `(.L_x_150) ;  /* 0xffffffa400887947 */ /* 0x000fea000383ffff */
.L_x_52:
[----:B------:R-:W-:-:S07]  /*9200*/  MOV R4, UR24 ;  /* 0x0000001800047c02 */ /* 0x000fce0008000f00 */
.L_x_151:
[----:B-1----:R1:W2:Y:S02]  /*9210*/  SYNCS.PHASECHK.TRANS64.TRYWAIT P0, [R4+URZ+0xf0], R0 ;  /* 0x0000f000040075a7 */ /* 0x0022a400080011ff */
[----:B--2---:R-:W-:Y:S05]  /*9220*/  @!P0 NANOSLEEP.SYNCS 0x989680 ;  /* 0x009896800000895d */ /* 0x004fea0003900000 */
[----:B------:R-:W2:Y:S02]  /*9230*/  @!P0 SYNCS.PHASECHK.TRANS64 P0, [R4+URZ+0xf0], R0 ;  /* 0x0000f000040085a7 */ /* 0x000ea400080010ff */
[----:B--2---:R-:W-:Y:S05]  /*9240*/  @!P0 BRA `(.L_x_151) ;  /* 0xfffffffc00f08947 */ /* 0x004fea000383ffff */
[----:B------:R-:W-:Y:S05]  /*9250*/  BRA `(.L_x_152) ;  /* 0xffffffa400a47947 */ /* 0x000fea000383ffff */
.L_x_55:
[----:B-1----:R-:W-:Y:S07]  /*9260*/  MOV R0, UR18 ;  /* 0x0000001200007c02 */ /* 0x002fee0008000f00 */
.L_x_153:
[----:B-1----:R1:W2:Y:S02]  /*9270*/  SYNCS.PHASECHK.TRANS64.TRYWAIT P0, [R0+URZ], R5 ;  /* 0x00000005000075a7 */ /* 0x0022a400080011ff */
[----:B--2---:R-:W-:Y:S05]  /*9280*/  @!P0 NANOSLEEP.SYNCS 0x989680 ;  /* 0x009896800000895d */ /* 0x004fea0003900000 */
[----:B------:R-:W2:Y:S02]  /*9290*/  @!P0 SYNCS.PHASECHK.TRANS64 P0, [R0+URZ], R5 ;  /* 0x00000005000085a7 */ /* 0x000ea400080010ff */
[----:B--2---:R-:W-:Y:S05]  /*92a0*/  @!P0 BRA `(.L_x_153) ;  /* 0xfffffffc00f08947 */ /* 0x004fea000383ffff */
[----:B------:R-:W-:Y:S05]  /*92b0*/  BRA `(.L_x_54) ;  /* 0xffffffa400c87947 */ /* 0x000fea000383ffff */
.L_x_58:
[----:B------:R-:W-:-:S07]  /*92c0*/  MOV R0, UR4 ;  /* 0x0000000400007c02 */ /* 0x000fce0008000f00 */
.L_x_154:
[----:B-1----:R1:W3:Y:S02]  /*92d0*/  SYNCS.PHASECHK.TRANS64.TRYWAIT P0, [R0+URZ], R2 ;  /* 0x00000002000075a7 */ /* 0x0022e400080011ff */
[----:B---3--:R-:W-:Y:S05]  /*92e0*/  @!P0 NANOSLEEP.SYNCS 0x989680 ;  /* 0x009896800000895d */ /* 0x008fea0003900000 */
[----:B------:R-:W3:Y:S02]  /*92f0*/  @!P0 SYNCS.PHASECHK.TRANS64 P0, [R0+URZ], R2 ;  /* 0x00000002000085a7 */ /* 0x000ee400080010ff */
[----:B---3--:R-:W-:Y:S05]  /*9300*/  @!P0 BRA `(.L_x_154) ;  /* 0xfffffffc00f08947 */ /* 0x008fea000383ffff */
[----:B------:R-:W-:Y:S05]  /*9310*/  BRA `(.L_x_155) ;  /* 0xffffffa800c47947 */ /* 0x000fea000383ffff */
.L_x_59:
[----:B------:R-:W-:-:S07]  /*9320*/  MOV R0, UR4 ;  /* 0x0000000400007c02 */ /* 0x000fce0008000f00 */
.L_x_156:
[----:B-1----:R1:W2:Y:S02]  /*9330*/  SYNCS.PHASECHK.TRANS64.TRYWAIT P0, [R0+URZ], R2 ;  /* 0x00000002000075a7 */ /* 0x0022a400080011ff */
[----:B--2---:R-:W-:Y:S05]  /*9340*/  @!P0 NANOSLEEP.SYNCS 0x989680 ;  /* 0x009896800000895d */ /* 0x004fea0003900000 */
[----:B------:R-:W2:Y:S02]  /*9350*/  @!P0 SYNCS.PHASECHK.TRANS64 P0, [R0+URZ], R2 ;  /* 0x00000002000085a7 */ /* 0x000ea400080010ff */
[----:B--2---:R-:W-:Y:S05]  /*9360*/  @!P0 BRA `(.L_x_156) ;  /* 0xfffffffc00f08947 */ /* 0x004fea000383ffff */
[----:B------:R-:W-:Y:S05]  /*9370*/  BRA `(.L_x_157) ;  /* 0xffffffa800d07947 */ /* 0x000fea000383ffff */
.L_x_64:
[----:B------:R-:W-:Y:S07]  /*9380*/  MOV R0, UR20 ;  /* 0x0000001400007c02 */ /* 0x000fee0008000f00 */
.L_x_158:
[----:B-1----:R1:W2:Y:S02]  /*9390*/  SYNCS.PHASECHK.TRANS64.TRYWAIT P0, [R0+URZ+0xd0], R2 ;  /* 0x0000d002000075a7 */ /* 0x0022a400080011ff */
[----:B--2---:R-:W-:Y:S05]  /*93a0*/  @!P0 NANOSLEEP.SYNCS 0x989680 ;  /* 0x009896800000895d */ /* 0x004fea0003900000 */
[----:B------:R-:W2:Y:S02]  /*93b0*/  @!P0 SYNCS.PHASECHK.TRANS64 P0, [R0+URZ+0xd0], R2 ;  /* 0x0000d002000085a7 */ /* 0x000ea400080010ff */
[----:B--2---:R-:W-:Y:S05]  /*93c0*/  @!P0 BRA `(.L_x_158) ;  /* 0xfffffffc00f08947 */ /* 0x004fea000383ffff */
[----:B------:R-:W-:Y:S05]  /*93d0*/  BRA `(.L_x_159) ;  /* 0xffffffb0002c7947 */ /* 0x000fea000383ffff */
.L_x_67:
[----:B------:R-:W-:Y:S07]  /*93e0*/  MOV R0, UR20 ;  /* 0x0000001400007c02 */ /* 0x000fee0008000f00 */
.L_x_160:
[----:B-1----:R1:W2:Y:S02]  /*93f0*/  SYNCS.PHASECHK.TRANS64.TRYWAIT P2, [R0+URZ+0xc8], R2 ;  /* 0x0000c802000075a7 */ /* 0x0022a400080411ff */
[----:B--2---:R-:W-:Y:S05]  /*9400*/  @!P2 NANOSLEEP.SYNCS 0x989680 ;  /* 0x009896800000a95d */ /* 0x004fea0003900000 */
[----:B------:R-:W2:Y:S02]  /*9410*/  @!P2 SYNCS.PHASECHK.TRANS64 P2, [R0+URZ+0xc8], R2 ;  /* 0x0000c8020000a5a7 */ /* 0x000ea400080410ff */
[----:B--2---:R-:W-:Y:S05]  /*9420*/  @!P2 BRA `(.L_x_160) ;  /* 0xfffffffc00f0a947 */ /* 0x004fea000383ffff */
[----:B------:R-:W-:Y:S05]  /*9430*/  BRA `(.L_x_66) ;  /* 0xffffffb400907947 */ /* 0x000fea000383ffff */
.L_x_70:
[----:B------:R-:W-:Y:S07]  /*9440*/  MOV R2, UR20 ;  /* 0x0000001400027c02 */ /* 0x000fee0008000f00 */
.L_x_161:
[----:B-1----:R1:W2:Y:S02]  /*9450*/  SYNCS.PHASECHK.TRANS64.TRYWAIT P1, [R2+URZ+0xa0], R8 ;  /* 0x0000a008020075a7 */ /* 0x0022a400080211ff */
[----:B--2---:R-:W-:Y:S05]  /*9460*/  @!P1 NANOSLEEP.SYNCS 0x989680 ;  /* 0x009896800000995d */ /* 0x004fea0003900000 */
[----:B------:R-:W2:Y:S02]  /*9470*/  @!P1 SYNCS.PHASECHK.TRANS64 P1, [R2+URZ+0xa0], R8 ;  /* 0x0000a008020095a7 */ /* 0x000ea400080210ff */
[----:B--2---:R-:W-:Y:S05]  /*9480*/  @!P1 BRA `(.L_x_161) ;  /* 0xfffffffc00f09947 */ /* 0x004fea000383ffff */
[----:B------:R-:W-:Y:S05]  /*9490*/  BRA `(.L_x_162) ;  /* 0xffffffb800447947 */ /* 0x000fea000383ffff */
.L_x_71:
[----:B------:R-:W-:Y:S07]  /*94a0*/  MOV R2, UR20 ;  /* 0x0000001400027c02 */ /* 0x000fee0008000f00 */
.L_x_163:
[----:B-1----:R1:W2:Y:S02]  /*94b0*/  SYNCS.PHASECHK.TRANS64.TRYWAIT P1, [R2+URZ+0xa8], R8 ;  /* 0x0000a808020075a7 */ /* 0x0022a400080211ff */
[----:B--2---:R-:W-:Y:S05]  /*94c0*/  @!P1 NANOSLEEP.SYNCS 0x989680 ;  /* 0x009896800000995d */ /* 0x004fea0003900000 */
[----:B------:R-:W2:Y:S02]  /*94d0*/  @!P1 SYNCS.PHASECHK.TRANS64 P1, [R2+URZ+0xa8], R8 ;  /* 0x0000a808020095a7 */ /* 0x000ea400080210ff */
[----:B--2---:R-:W-:Y:S05]  /*94e0*/  @!P1 BRA `(.L_x_163) ;  /* 0xfffffffc00f09947 */ /* 0x004fea000383ffff */
[----:B------:R-:W-:Y:S05]  /*94f0*/  BRA `(.L_x_164) ;  /* 0xffffffb8008c7947 */ /* 0x000fea000383ffff */
.L_x_72:
[----:B------:R-:W-:Y:S07]  /*9500*/  MOV R2, UR20 ;  /* 0x0000001400027c02 */ /* 0x000fee0008000f00 */
.L_x_165:
[----:B-1----:R1:W2:Y:S02]  /*9510*/  SYNCS.PHASECHK.TRANS64.TRYWAIT P1, [R2+URZ+0xb0], R8 ;  /* 0x0000b008020075a7 */ /* 0x0022a400080211ff */
[----:B--2---:R-:W-:Y:S05]  /*9520*/  @!P1 NANOSLEEP.SYNCS 0x989680 ;  /* 0x009896800000995d */ /* 0x004fea0003900000 */
[----:B------:R-:W2:Y:S02]  /*9530*/  @!P1 SYNCS.PHASECHK.TRANS64 P1, [R2+URZ+0xb0], R8 ;  /* 0x0000b008020095a7 */ /* 0x000ea400080210ff */
[----:B--2---:R-:W-:Y:S05]  /*9540*/  @!P1 BRA `(.L_x_165) ;  /* 0xfffffffc00f09947 */ /* 0x004fea000383ffff */
[----:B------:R-:W-:Y:S05]  /*9550*/  BRA `(.L_x_166) ;  /* 0xffffffb800d47947 */ /* 0x000fea000383ffff */
.L_x_73:
[----:B------:R-:W-:Y:S07]  /*9560*/  MOV R0, UR20 ;  /* 0x0000001400007c02 */ /* 0x000fee0008000f00 */
.L_x_167:
[----:B-1----:R1:W2:Y:S02]  /*9570*/  SYNCS.PHASECHK.TRANS64.TRYWAIT P0, [R0+URZ+0xb8], R8 ;  /* 0x0000b808000075a7 */ /* 0x0022a400080011ff */
[----:B--2---:R-:W-:Y:S05]  /*9580*/  @!P0 NANOSLEEP.SYNCS 0x989680 ;  /* 0x009896800000895d */ /* 0x004fea0003900000 */
[----:B------:R-:W2:Y:S02]  /*9590*/  @!P0 SYNCS.PHASECHK.TRANS64 P0, [R0+URZ+0xb8], R8 ;  /* 0x0000b808000085a7 */ /* 0x000ea400080010ff */
[----:B--2---:R-:W-:Y:S05]  /*95a0*/  @!P0 BRA `(.L_x_167) ;  /* 0xfffffffc00f08947 */ /* 0x004fea000383ffff */
[----:B------:R-:W-:Y:S05]  /*95b0*/  BRA `(.L_x_168) ;  /* 0xffffffbc001c7947 */ /* 0x000fea000383ffff */
.L_x_75:
[----:B------:R-:W-:-:S07]  /*95c0*/  MOV R0, UR20 ;  /* 0x0000001400007c02 */ /* 0x000fce0008000f00 */
.L_x_169:
[----:B--2---:R2:W3:Y:S02]  /*95d0*/  SYNCS.PHASECHK.TRANS64.TRYWAIT P0, [R0+URZ+0xa0], R2 ;  /* 0x0000a002000075a7 */ /* 0x0044e400080011ff */
[----:B---3--:R-:W-:Y:S05]  /*95e0*/  @!P0 NANOSLEEP.SYNCS 0x989680 ;  /* 0x009896800000895d */ /* 0x008fea0003900000 */
[----:B------:R-:W3:Y:S02]  /*95f0*/  @!P0 SYNCS.PHASECHK.TRANS64 P0, [R0+URZ+0xa0], R2 ;  /* 0x0000a002000085a7 */ /* 0x000ee400080010ff */
[----:B---3--:R-:W-:Y:S05]  /*9600*/  @!P0 BRA `(.L_x_169) ;  /* 0xfffffffc00f08947 */ /* 0x008fea000383ffff */
[----:B------:R-:W-:Y:S05]  /*9610*/  BRA `(.L_x_170) ;  /* 0xffffffbc00807947 */ /* 0x000fea000383ffff */
.L_x_76:
[----:B--2---:R-:W-:-:S07]  /*9620*/  MOV R0, UR20 ;  /* 0x0000001400007c02 */ /* 0x004fce0008000f00 */
.L_x_171:
[----:B--2---:R2:W3:Y:S02]  /*9630*/  SYNCS.PHASECHK.TRANS64.TRYWAIT P0, [R0+URZ+0xa8], R2 ;  /* 0x0000a802000075a7 */ /* 0x0044e400080011ff */
[----:B---3--:R-:W-:Y:S05]  /*9640*/  @!P0 NANOSLEEP.SYNCS 0x989680 ;  /* 0x009896800000895d */ /* 0x008fea0003900000 */
[----:B------:R-:W3:Y:S02]  /*9650*/  @!P0 SYNCS.PHASECHK.TRANS64 P0, [R0+URZ+0xa8], R2 ;  /* 0x0000a802000085a7 */ /* 0x000ee400080010ff */
[----:B---3--:R-:W-:Y:S05]  /*9660*/  @!P0 BRA `(.L_x_171) ;  /* 0xfffffffc00f08947 */ /* 0x008fea000383ffff */
[----:B------:R-:W-:Y:S05]  /*9670*/  BRA `(.L_x_172) ;  /* 0xffffffbc00707947 */ /* 0x000fea000383ffff */
.L_x_77:
[----:B--2---:R-:W-:-:S07]  /*9680*/  MOV R0, UR20 ;  /* 0x0000001400007c02 */ /* 0x004fce0008000f00 */
.L_x_173:
[----:B--2---:R2:W3:Y:S02]  /*9690*/  SYNCS.PHASECHK.TRANS64.TRYWAIT P0, [R0+URZ+0xb0], R2 ;  /* 0x0000b002000075a7 */ /* 0x0044e400080011ff */
[----:B---3--:R-:W-:Y:S05]  /*96a0*/  @!P0 NANOSLEEP.SYNCS 0x989680 ;  /* 0x009896800000895d */ /* 0x008fea0003900000 */
[----:B------:R-:W3:Y:S02]  /*96b0*/  @!P0 SYNCS.PHASECHK.TRANS64 P0, [R0+URZ+0xb0], R2 ;  /* 0x0000b002000085a7 */ /* 0x000ee400080010ff */
[----:B---3--:R-:W-:Y:S05]  /*96c0*/  @!P0 BRA `(.L_x_173) ;  /* 0xfffffffc00f08947 */ /* 0x008fea000383ffff */
[----:B------:R-:W-:Y:S05]  /*96d0*/  BRA `(.L_x_174) ;  /* 0xffffffbc00607947 */ /* 0x000fea000383ffff */
.L_x_79:
[----:B------:R-:W-:Y:S07]  /*96e0*/  MOV R0, UR49 ;  /* 0x0000003100007c02 */ /* 0x000fee0008000f00 */
.L_x_175:
[----:B-1----:R1:W2:Y:S02]  /*96f0*/  SYNCS.PHASECHK.TRANS64.TRYWAIT P0, [R0+URZ+0xd0], R2 ;  /* 0x0000d002000075a7 */ /* 0x0022a400080011ff */
[----:B--2---:R-:W-:Y:S05]  /*9700*/  @!P0 NANOSLEEP.SYNCS 0x989680 ;  /* 0x009896800000895d */ /* 0x004fea0003900000 */
[----:B------:R-:W2:Y:S02]  /*9710*/  @!P0 SYNCS.PHASECHK.TRANS64 P0, [R0+URZ+0xd0], R2 ;  /* 0x0000d002000085a7 */ /* 0x000ea400080010ff */
[----:B--2---:R-:W-:Y:S05]  /*9720*/  @!P0 BRA `(.L_x_175) ;  /* 0xfffffffc00f08947 */ /* 0x004fea000383ffff */
[----:B------:R-:W-:Y:S05]  /*9730*/  BRA `(.L_x_176) ;  /* 0xffffffc000447947 */ /* 0x000fea000383ffff */
.L_x_90:
[----:B-1----:R-:W-:Y:S04]  /*9740*/  MOV R2, UR49 ;  /* 0x0000003100027c02 */ /* 0x002fe80008000f00 */
[----:B------:R1:W2:Y:S03]  /*9750*/  SYNCS.PHASECHK.TRANS64.TRYWAIT P1, [R2+URZ+0x80], R3 ;  /* 0x00008003020075a7 */ /* 0x0002a600080211ff */
[----:B--2---:R-:W-:Y:S05]  /*9760*/  @!P1 NANOSLEEP.SYNCS 0x989680 ;  /* 0x009896800000995d */ /* 0x004fea0003900000 */
[----:B------:R-:W2:Y:S02]  /*9770*/  @!P1 SYNCS.PHASECHK.TRANS64 P1, [R2+URZ+0x80], R3 ;  /* 0x00008003020095a7 */ /* 0x000ea400080210ff */
[----:B--2---:R-:W-:Y:S05]  /*9780*/  @!P1 BRA `(.L_x_90) ;  /* 0xfffffffc00ec9947 */ /* 0x004fea000383ffff */
[----:B------:R-:W-:Y:S05]  /*9790*/  BRA `(.L_x_89) ;  /* 0xffffffd000187947 */ /* 0x000fea000383ffff */
.L_x_92:
[----:B-1----:R1:W4:Y:S02]  /*97a0*/  SYNCS.PHASECHK.TRANS64.TRYWAIT P0, [R70+URZ+0xe0], R0 ;  /* 0x0000e000460075a7 */ /* 0x00232400080011ff */
[----:B----4-:R-:W-:Y:S05]  /*97b0*/  @!P0 NANOSLEEP.SYNCS 0x989680 ;  /* 0x009896800000895d */ /* 0x010fea0003900000 */
[----:B------:R-:W4:Y:S02]  /*97c0*/  @!P0 SYNCS.PHASECHK.TRANS64 P0, [R70+URZ+0xe0], R0 ;  /* 0x0000e000460085a7 */ /* 0x000f2400080010ff */
[----:B----4-:R-:W-:Y:S05]  /*97d0*/  @!P0 BRA `(.L_x_92) ;  /* 0xfffffffc00f08947 */ /* 0x010fea000383ffff */
[----:B------:R-:W-:Y:S05]  /*97e0*/  BRA `(.L_x_91) ;  /* 0xffffffd0003c7947 */ /* 0x000fea000383ffff */
.L_x_101:
[----:B---3--:R3:W4:Y:S02]  /*97f0*/  SYNCS.PHASECHK.TRANS64.TRYWAIT P0, [R4+URZ+0x80], R0 ;  /* 0x00008000040075a7 */ /* 0x00872400080011ff */
[----:B----4-:R-:W-:Y:S05]  /*9800*/  @!P0 NANOSLEEP.SYNCS 0x989680 ;  /* 0x009896800000895d */ /* 0x010fea0003900000 */
[----:B------:R-:W4:Y:S02]  /*9810*/  @!P0 SYNCS.PHASECHK.TRANS64 P0, [R4+URZ+0x80], R0 ;  /* 0x00008000040085a7 */ /* 0x000f2400080010ff */
[----:B----4-:R-:W-:Y:S05]  /*9820*/  @!P0 BRA `(.L_x_101) ;  /* 0xfffffffc00f08947 */ /* 0x010fea000383ffff */
[----:B------:R-:W-:Y:S05]  /*9830*/  BRA `(.L_x_100) ;  /* 0xffffffd800347947 */ /* 0x000fea000383ffff */
.L_x_109:
[----:B-1----:R1:W4:Y:S02]  /*9840*/  SYNCS.PHASECHK.TRANS64.TRYWAIT P0, [R2+URZ+0x80], R4 ;  /* 0x00008004020075a7 */ /* 0x00232400080011ff */
[----:B----4-:R-:W-:Y:S05]  /*9850*/  @!P0 NANOSLEEP.SYNCS 0x989680 ;  /* 0x009896800000895d */ /* 0x010fea0003900000 */
[----:B------:R-:W4:Y:S02]  /*9860*/  @!P0 SYNCS.PHASECHK.TRANS64 P0, [R2+URZ+0x80], R4 ;  /* 0x00008004020085a7 */ /* 0x000f2400080010ff */
[----:B----4-:R-:W-:Y:S05]  /*9870*/  @!P0 BRA `(.L_x_109) ;  /* 0xfffffffc00f08947 */ /* 0x010fea000383ffff */
[----:B------:R-:W-:Y:S05]  /*9880*/  BRA `(.L_x_108) ;  /* 0xffffffe0004c7947 */ /* 0x000fea000383ffff */
.L_x_117:
[----:B---3--:R3:W4:Y:S02]  /*9890*/  SYNCS.PHASECHK.TRANS64.TRYWAIT P0, [R3+URZ+0x80], R0 ;  /* 0x00008000030075a7 */ /* 0x00872400080011ff */
[----:B----4-:R-:W-:Y:S05]  /*98a0*/  @!P0 NANOSLEEP.SYNCS 0x989680 ;  /* 0x009896800000895d */ /* 0x010fea0003900000 */
[----:B------:R-:W4:Y:S02]  /*98b0*/  @!P0 SYNCS.PHASECHK.TRANS64 P0, [R3+URZ+0x80], R0 ;  /* 0x00008000030085a7 */ /* 0x000f2400080010ff */
[----:B----4-:R-:W-:Y:S05]  /*98c0*/  @!P0 BRA `(.L_x_117) ;  /* 0xfffffffc00f08947 */ /* 0x010fea000383ffff */
[----:B------:R-:W-:Y:S05]  /*98d0*/  BRA `(.L_x_116) ;  /* 0xffffffe800607947 */ /* 0x000fea000383ffff */
        .weak           $__internal_0_$__cuda_sm10x_tcgen05_guardrail_trap_col_being_dealloced_not_returned_by_alloc
        .type           $__internal_0_$__cuda_sm10x_tcgen05_guardrail_trap_col_being_dealloced_not_returned_by_alloc,@function
        .size           $__internal_0_$__cuda_sm10x_tcgen05_guardrail_trap_col_being_dealloced_not_returned_by_alloc,($__internal_1_$__cuda_sm10x_tcgen05_guardrail_trap_phase_invalid_during_alloc - $__internal_0_$__cuda_sm10x_tcgen05_guardrail_trap_col_being_dealloced_not_returned_by_alloc)
$__internal_0_$__cuda_sm10x_tcgen05_guardrail_trap_col_being_dealloced_not_returned_by_alloc:
[----:B------:R-:W-:Y:S05]  /*98e0*/  BPT.TRAP 0x1 ;  /* 0x000000040000795c */ /* 0x000fea0000300000 */
[----:B------:R-:W-:-:S04]  /*98f0*/  HFMA2 R3, -RZ, RZ, 0, 0 ;  /* 0x00000000ff037431 */ /* 0x000fc800000001ff */
[----:B------:R-:W-:Y:S05]  /*9900*/  RET.REL.NODEC R2 `(_ZN7cutlass13device_kernelINS_4conv6kernel13ConvUniversalINS1_16ConvProblemShapeILNS1_8OperatorE1ELi3EEENS1_10collective14CollectiveConvINS1_47MainloopSm100TmaUmmaWarpSpecializedImplicitGemmILS5_1ELi8ELi3ELi1ELi2EN4cute5tupleIJNSA_1CILi1EEESD_SD_EEEEENSB_IJNSC_ILi64EEENSC_ILi128EEENSB_IJSG_EEEEEENS_10bfloat16_tESK_NSA_8TiledMMAINSA_8MMA_AtomIJNSA_20SM100_MMA_F16BF16_SSISK_SK_fLi64ELi128ELNSA_4UMMA5MajorE0ELSP_1ELNSO_7ScaleInE0ELSQ_0EEEEEENSA_6LayoutISE_NSB_IJNSC_ILi0EEESU_SU_EEEEENSB_IJNSA_10UnderscoreESX_SX_EEEEENS7_6detail27Sm100ImplicitGemmTileTraitsINSA_20SM90_TMA_LOAD_IM2COLENSA_14ComposedLayoutINSA_7SwizzleILi3ELi4ELi3EEENSA_18smem_ptr_flag_bitsILi16EEENST_INSB_IJNSC_ILi8EEESG_EEENSB_IJSG_SD_EEEEEEEvEENS11_INSA_13SM90_TMA_LOADENS13_IS15_S17_NST_INSB_IJSG_S18_EEENSB_IJSD_SG_EEEEEEEvEEEENS_8epilogue10collective18CollectiveEpilogueINS1L_23Sm100TmaWarpSpecializedILi4ELi2ELi16ELb1ELb0EEEJSJ_NSB_IJNST_ISG_SD_EENST_INSC_ILi32EEESD_EEEEESK_NSB_IJNSB_IJllllEEESD_SU_EEESK_S1V_NS1L_6fusion15FusionCallbacksIS1P_NS1W_17LinearCombinationISK_fSK_fLNS_15FloatRoundStyleE2EEESJ_S1T_JEEENSA_5SM1004TMEM4LOAD26SM100_TMEM_LOAD_16dp256b4xES12_NS13_INS14_ILi2ELi4ELi3EEES17_NST_INSB_IJS18_S1R_EEENSB_IJS1R_SD_EEEEEEENSA_17SM75_U32x4_LDSM_NENSA_21SM90_TMA_STORE_IM2COLES2A_NSA_17SM90_U32x4_STSM_NENSA_39AutoVectorizingCopyWithAssumedAlignmentILi128EEEEEEvvEEEEvNT_6ParamsE) ;  /* 0xffffff6402bc7950 */ /* 0x000fea0003c3ffff */
        .weak           $__internal_1_$__cuda_sm10x_tcgen05_guardrail_trap_phase_invalid_during_alloc
        .type           $__internal_1_$__cuda_sm10x_tcgen05_guardrail_trap_phase_invalid_during_alloc,@function
        .size           $__internal_1_$__cuda_sm10x_tcgen05_guardrail_trap_phase_invalid_during_alloc,($__internal_2_$__cuda_sm10x_tcgen05_guardrail_trap_unallocated_columns_being_dealloced - $__internal_1_$__cuda_sm10x_tcgen05_guardrail_trap_phase_invalid_during_alloc)
$__internal_1_$__cuda_sm10x_tcgen05_guardrail_trap_phase_invalid_during_alloc:
[----:B------:R-:W-:Y:S05]  /*9910*/  BPT.TRAP 0x1 ;  /* 0x000000040000795c */ /* 0x000fea0000300000 */
[----:B------:R-:W-:-:S04]  /*9920*/  MOV R3, 0x0 ;  /* 0x0000000000037802 */ /* 0x000fc80000000f00 */
[----:B------:R-:W-:Y:S05]  /*9930*/  RET.REL.NODEC R2 `(_ZN7cutlass13device_kernelINS_4conv6kernel13ConvUniversalINS1_16ConvProblemShapeILNS1_8OperatorE1ELi3EEENS1_10collective14CollectiveConvINS1_47MainloopSm100TmaUmmaWarpSpecializedImplicitGemmILS5_1ELi8ELi3ELi1ELi2EN4cute5tupleIJNSA_1CILi1EEESD_SD_EEEEENSB_IJNSC_ILi64EEENSC_ILi128EEENSB_IJSG_EEEEEENS_10bfloat16_tESK_NSA_8TiledMMAINSA_8MMA_AtomIJNSA_20SM100_MMA_F16BF16_SSISK_SK_fLi64ELi128ELNSA_4UMMA5MajorE0ELSP_1ELNSO_7ScaleInE0ELSQ_0EEEEEENSA_6LayoutISE_NSB_IJNSC_ILi0EEESU_SU_EEEEENSB_IJNSA_10UnderscoreESX_SX_EEEEENS7_6detail27Sm100ImplicitGemmTileTraitsINSA_20SM90_TMA_LOAD_IM2COLENSA_14ComposedLayoutINSA_7SwizzleILi3ELi4ELi3EEENSA_18smem_ptr_flag_bitsILi16EEENST_INSB_IJNSC_ILi8EEESG_EEENSB_IJSG_SD_EEEEEEEvEENS11_INSA_13SM90_TMA_LOADENS13_IS15_S17_NST_INSB_IJSG_S18_EEENSB_IJSD_SG_EEEEEEEvEEEENS_8epilogue10collective18CollectiveEpilogueINS1L_23Sm100TmaWarpSpecializedILi4ELi2ELi16ELb1ELb0EEEJSJ_NSB_IJNST_ISG_SD_EENST_INSC_ILi32EEESD_EEEEESK_NSB_IJNSB_IJllllEEESD_SU_EEESK_S1V_NS1L_6fusion15FusionCallbacksIS1P_NS1W_17LinearCombinationISK_fSK_fLNS_15FloatRoundStyleE2EEESJ_S1T_JEEENSA_5SM1004TMEM4LOAD26SM100_TMEM_LOAD_16dp256b4xES12_NS13_INS14_ILi2ELi4ELi3EEES17_NST_INSB_IJS18_S1R_EEENSB_IJS1R_SD_EEEEEEENSA_17SM75_U32x4_LDSM_NENSA_21SM90_TMA_STORE_IM2COLES2A_NSA_17SM90_U32x4_STSM_NENSA_39AutoVectorizingCopyWithAssumedAlignmentILi128EEEEEEvvEEEEvNT_6ParamsE) ;  /* 0xffffff6402b07950 */ /* 0x000fea0003c3ffff */
        .weak           $__internal_2_$__cuda_sm10x_tcgen05_guardrail_trap_unallocated_columns_being_dealloced
        .type           $__internal_2_$__cuda_sm10x_tcgen05_guardrail_trap_unallocated_columns_being_dealloced,@function
        .size           $__internal_2_$__cuda_sm10x_tcgen05_guardrail_trap_unallocated_columns_being_dealloced,(.L_x_178 - $__internal_2_$__cuda_sm10x_tcgen05_guardrail_trap_unallocated_columns_being_dealloced)
$__internal_2_$__cuda_sm10x_tcgen05_guardrail_trap_unallocated_columns_being_dealloced:
[----:B------:R-:W-:Y:S05]  /*9940*/  BPT.TRAP 0x1 ;  /* 0x000000040000795c */ /* 0x000fea0000300000 */
[----:B------:R-:W-:-:S04]  /*9950*/  HFMA2 R3, -RZ, RZ, 0, 0 ;  /* 0x00000000ff037431 */ /* 0x000fc800000001ff */
[----:B------:R-:W-:Y:S05]  /*9960*/  RET.REL.NODEC R2 `(_ZN7cutlass13device_kernelINS_4conv6kernel13ConvUniversalINS1_16ConvProblemShapeILNS1_8OperatorE1ELi3EEENS1_10collective14CollectiveConvINS1_47MainloopSm100TmaUmmaWarpSpecializedImplicitGemmILS5_1ELi8ELi3ELi1ELi2EN4cute5tupleIJNSA_1CILi1EEESD_SD_EEEEENSB_IJNSC_ILi64EEENSC_ILi128EEENSB_IJSG_EEEEEENS_10bfloat16_tESK_NSA_8TiledMMAINSA_8MMA_AtomIJNSA_20SM100_MMA_F16BF16_SSISK_SK_fLi64ELi128ELNSA_4UMMA5MajorE0ELSP_1ELNSO_7ScaleInE0ELSQ_0EEEEEENSA_6LayoutISE_NSB_IJNSC_ILi0EEESU_SU_EEEEENSB_IJNSA_10UnderscoreESX_SX_EEEEENS7_6detail27Sm100ImplicitGemmTileTraitsINSA_20SM90_TMA_LOAD_IM2COLENSA_14ComposedLayoutINSA_7SwizzleILi3ELi4ELi3EEENSA_18smem_ptr_flag_bitsILi16EEENST_INSB_IJNSC_ILi8EEESG_EEENSB_IJSG_SD_EEEEEEEvEENS11_INSA_13SM90_TMA_LOADENS13_IS15_S17_NST_INSB_IJSG_S18_EEENSB_IJSD_SG_EEEEEEEvEEEENS_8epilogue10collective18CollectiveEpilogueINS1L_23Sm100TmaWarpSpecializedILi4ELi2ELi16ELb1ELb0EEEJSJ_NSB_IJNST_ISG_SD_EENST_INSC_ILi32EEESD_EEEEESK_NSB_IJNSB_IJllllEEESD_SU_EEESK_S1V_NS1L_6fusion15FusionCallbacksIS1P_NS1W_17LinearCombinationISK_fSK_fLNS_15FloatRoundStyleE2EEESJ_S1T_JEEENSA_5SM1004TMEM4LOAD26SM100_TMEM_LOAD_16dp256b4xES12_NS13_INS14_ILi2ELi4ELi3EEES17_NST_INSB_IJS18_S1R_EEENSB_IJS1R_SD_EEEEEEENSA_17SM75_U32x4_LDSM_NENSA_21SM90_TMA_STORE_IM2COLES2A_NSA_17SM90_U32x4_STSM_NENSA_39AutoVectorizingCopyWithAssumedAlignmentILi128EEEEEEvvEEEEvNT_6ParamsE) ;  /* 0xffffff6402a47950 */ /* 0x000fea0003c3ffff */
.L_x_177:
[----:B------:R-:W-:-:S00]  /*9970*/  BRA `(.L_x_177) ;  /* 0xfffffffc00fc7947 */ /* 0x000fc0000383ffff */
[----:B------:R-:W-:-:S00]  /*9980*/  NOP ;  /* 0x0000000000007918 */ /* 0x000fc00000000000 */
[----:B------:R-:W-:-:S00]  /*9990*/  NOP ;  /* 0x0000000000007918 */ /* 0x000fc00000000000 */
[----:B------:R-:W-:-:S00]  /*99a0*/  NOP ;  /* 0x0000000000007918 */ /* 0x000fc00000000000 */
[----:B------:R-:W-:-:S00]  /*99b0*/  NOP ;  /* 0x0000000000007918 */ /* 0x000fc00000000000 */
[----:B------:R-:W-:-:S00]  /*99c0*/  NOP ;  /* 0x0000000000007918 */ /* 0x000fc00000000000 */
[----:B------:R-:W-:-:S00]  /*99d0*/  NOP ;  /* 0x0000000000007918 */ /* 0x000fc00000000000 */
[----:B------:R-:W-:-:S00]  /*99e0*/  NOP ;  /* 0x0000000000007918 */ /* 0x000fc00000000000 */
[----:B------:R-:W-:-:S00]  /*99f0*/  NOP ;  /* 0x0000000000007918 */ /* 0x000fc00000000000 */
.L_x_178:


//--------------------- .nv.global.init           --------------------------
	.section	.nv.global.init,"aw",@progbits
.nv.global.init:
	.type		$str$29,@object
	.size		$str$29,($str$30 - $str$29)
$str$29:
        /*0000*/ 	.byte	0x28, 0x61, 0x64, 0x64, 0x72, 0x65, 0x73, 0x73, 0x20, 0x26, 0x20, 0x6d, 0x61, 0x73, 0x6b, 0x29
        /*0010*/ 	.byte	0x20, 0x3d, 0x3d, 0x20, 0x30, 0x00
	.type		$str$30,@object
	.size		$str$30,($str$28 - $str$30)
$str$30:
        /*0016*/ 	.byte	0x2f, 0x74, 0x6d, 0x70, 0x2f, 0x63, 0x75, 0x74, 0x6c, 0x61, 0x73, 0x73, 0x5f, 0x73, 0x77, 0x65
        /*0026*/ 	.byte	0x65, 0x70, 0x5f, 0x73, 0x72, 0x63, 0x2f, 0x69, 0x6e, 0x63, 0x6c, 0x75, 0x64, 0x65, 0x2f, 0x63
        /*0036*/ 	.byte	0x75, 0x74, 0x65, 0x2f, 0x70, 0x6f, 0x69, 0x6e, 0x74, 0x65, 0x72, 0x5f, 0x66, 0x6c, 0x61, 0x67
        /*0046*/ 	.byte	0x67, 0x65, 0x64, 0x2e, 0x68, 0x70, 0x70, 0x00
	.type		$str$28,@object
	.size		$str$28,($str$27 - $str$28)
$str$28:
        /*004e*/ 	.byte	0x2f, 0x74, 0x6d, 0x70, 0x2f, 0x63, 0x75, 0x74, 0x6c, 0x61, 0x73, 0x73, 0x5f, 0x73, 0x77, 0x65
        /*005e*/ 	.byte	0x65, 0x70, 0x5f, 0x73, 0x72, 0x63, 0x2f, 0x69, 0x6e, 0x63, 0x6c, 0x75, 0x64, 0x65, 0x2f, 0x63
        /*006e*/ 	.byte	0x75, 0x74, 0x65, 0x2f, 0x61, 0x74, 0x6f, 0x6d, 0x2f, 0x63, 0x6f, 0x70, 0x79, 0x5f, 0x74, 0x72
        /*007e*/ 	.byte	0x61, 0x69, 0x74, 0x73, 0x5f, 0x73, 0x6d, 0x31, 0x30, 0x30, 0x2e, 0x68, 0x70, 0x70, 0x00
	.type		$str$27,@object
	.size		$str$27,(__unnamed_1 - $str$27)
$str$27:
        /*008d*/ 	.byte	0x28, 0x28, 0x75, 0x69, 0x6e, 0x74, 0x33, 0x32, 0x5f, 0x74, 0x28, 0x74, 0x68, 0x72, 0x65, 0x61
        /*009d*/ 	.byte	0x64, 0x49, 0x64, 0x78, 0x2e, 0x78, 0x29, 0x20, 0x2f, 0x20, 0x33, 0x32, 0x29, 0x20, 0x25, 0x20
        /*00ad*/ 	.byte	0x34, 0x29, 0x20, 0x3d, 0x3d, 0x20, 0x28, 0x28, 0x28, 0x74, 0x6d, 0x65, 0x6d, 0x5f, 0x61, 0x64
        /*00bd*/ 	.byte	0x64, 0x72, 0x20, 0x3e, 0x3e, 0x20, 0x31, 0x36, 0x29, 0x20, 0x2f, 0x20, 0x33, 0x32, 0x29, 0x20
        /*00cd*/ 	.byte	0x25, 0x20, 0x34, 0x29, 0x00
	.type		__unnamed_1,@object
	.size		__unnamed_1,(__unnamed_2 - __unnamed_1)
__unnamed_1:
        /*00d2*/ 	.byte	0x61, 0x75, 0x74, 0x6f, 0x20, 0x63, 0x75, 0x74, 0x65, 0x3a, 0x3a, 0x61, 0x73, 0x5f, 0x70, 0x6f
        /* <DEDUP_REMOVED lines=24> */
        /*0262*/ 	.byte	0x30, 0x34, 0x38, 0x3e, 0x3e, 0x3e, 0x3e, 0x5d, 0x00
	.type		__unnamed_2,@object
	.size		__unnamed_2,(.L_2 - __unnamed_2)
__unnamed_2:
        /* <DEDUP_REMOVED lines=45> */
        /*053b*/ 	.byte	0x3e, 0x3e, 0x3e, 0x5d, 0x00
.L_2:


//--------------------- .nv.shared._ZN7cutlass13device_kernelINS_4conv6kernel13ConvUniversalINS1_16ConvProblemShapeILNS1_8OperatorE1ELi3EEENS1_10collective14CollectiveConvINS1_47MainloopSm100TmaUmmaWarpSpecializedImplicitGemmILS5_1ELi8ELi3ELi1ELi2EN4cute5tupleIJNSA_1CILi1EEESD_SD_EEEEENSB_IJNSC_ILi64EEENSC_ILi128EEENSB_IJSG_EEEEEENS_10bfloat16_tESK_NSA_8TiledMMAINSA_8MMA_AtomIJNSA_20SM100_MMA_F16BF16_SSISK_SK_fLi64ELi128ELNSA_4UMMA5MajorE0ELSP_1ELNSO_7ScaleInE0ELSQ_0EEEEEENSA_6LayoutISE_NSB_IJNSC_ILi0EEESU_SU_EEEEENSB_IJNSA_10UnderscoreESX_SX_EEEEENS7_6detail27Sm100ImplicitGemmTileTraitsINSA_20SM90_TMA_LOAD_IM2COLENSA_14ComposedLayoutINSA_7SwizzleILi3ELi4ELi3EEENSA_18smem_ptr_flag_bitsILi16EEENST_INSB_IJNSC_ILi8EEESG_EEENSB_IJSG_SD_EEEEEEEvEENS11_INSA_13SM90_TMA_LOADENS13_IS15_S17_NST_INSB_IJSG_S18_EEENSB_IJSD_SG_EEEEEEEvEEEENS_8epilogue10collective18CollectiveEpilogueINS1L_23Sm100TmaWarpSpecializedILi4ELi2ELi16ELb1ELb0EEEJSJ_NSB_IJNST_ISG_SD_EENST_INSC_ILi32EEESD_EEEEESK_NSB_IJNSB_IJllllEEESD_SU_EEESK_S1V_NS1L_6fusion15FusionCallbacksIS1P_NS1W_17LinearCombinationISK_fSK_fLNS_15FloatRoundStyleE2EEESJ_S1T_JEEENSA_5SM1004TMEM4LOAD26SM100_TMEM_LOAD_16dp256b4xES12_NS13_INS14_ILi2ELi4ELi3EEES17_NST_INSB_IJS18_S1R_EEENSB_IJS1R_SD_EEEEEEENSA_17SM75_U32x4_LDSM_NENSA_21SM90_TMA_STORE_IM2COLES2A_NSA_17SM90_U32x4_STSM_NENSA_39AutoVectorizingCopyWithAssumedAlignmentILi128EEEEEEvvEEEEvNT_6ParamsE --------------------------
	.section	.nv.shared._ZN7cutlass13device_kernelINS_4conv6kernel13ConvUniversalINS1_16ConvProblemShapeILNS1_8OperatorE1ELi3EEENS1_10collective14CollectiveConvINS1_47MainloopSm100TmaUmmaWarpSpecializedImplicitGemmILS5_1ELi8ELi3ELi1ELi2EN4cute5tupleIJNSA_1CILi1EEESD_SD_EEEEENSB_IJNSC_ILi64EEENSC_ILi128EEENSB_IJSG_EEEEEENS_10bfloat16_tESK_NSA_8TiledMMAINSA_8MMA_AtomIJNSA_20SM100_MMA_F16BF16_SSISK_SK_fLi64ELi128ELNSA_4UMMA5MajorE0ELSP_1ELNSO_7ScaleInE0ELSQ_0EEEEEENSA_6LayoutISE_NSB_IJNSC_ILi0EEESU_SU_EEEEENSB_IJNSA_10UnderscoreESX_SX_EEEEENS7_6detail27Sm100ImplicitGemmTileTraitsINSA_20SM90_TMA_LOAD_IM2COLENSA_14ComposedLayoutINSA_7SwizzleILi3ELi4ELi3EEENSA_18smem_ptr_flag_bitsILi16EEENST_INSB_IJNSC_ILi8EEESG_EEENSB_IJSG_SD_EEEEEEEvEENS11_INSA_13SM90_TMA_LOADENS13_IS15_S17_NST_INSB_IJSG_S18_EEENSB_IJSD_SG_EEEEEEEvEEEENS_8epilogue10collective18CollectiveEpilogueINS1L_23Sm100TmaWarpSpecializedILi4ELi2ELi16ELb1ELb0EEEJSJ_NSB_IJNST_ISG_SD_EENST_INSC_ILi32EEESD_EEEEESK_NSB_IJNSB_IJllllEEESD_SU_EEESK_S1V_NS1L_6fusion15FusionCallbacksIS1P_NS1W_17LinearCombinationISK_fSK_fLNS_15FloatRoundStyleE2EEESJ_S1T_JEEENSA_5SM1004TMEM4LOAD26SM100_TMEM_LOAD_16dp256b4xES12_NS13_INS14_ILi2ELi4ELi3EEES17_NST_INSB_IJS18_S1R_EEENSB_IJS1R_SD_EEEEEEENSA_17SM75_U32x4_LDSM_NENSA_21SM90_TMA_STORE_IM2COLES2A_NSA_17SM90_U32x4_STSM_NENSA_39AutoVectorizingCopyWithAssumedAlignmentILi128EEEEEEvvEEEEvNT_6ParamsE,"aw",@nobits
	.sectionflags	@""
	.align	16
	.zero		1024


//--------------------- .nv.shared.reserved.0     --------------------------
	.section	.nv.shared.reserved.0,"aw",@nobits
	.weak		__nv_reservedSMEM_offset_0_alias
	.size		__nv_reservedSMEM_offset_0_alias, 0, 64
	.other		__nv_reservedSMEM_offset_0_alias,@"STO_CUDA_RESERVED_SHARED STV_DEFAULT"
__nv_reservedSMEM_offset_0_alias:
	.zero		0
.nv.shared.reserved.0:
	.zero		64
	.weak		__nv_reservedSMEM_tcgen05_partition
	.type		__nv_reservedSMEM_tcgen05_partition,@object
	.size		__nv_reservedSMEM_tcgen05_partition,(.L_0 - __nv_reservedSMEM_tcgen05_partition)
__nv_reservedSMEM_tcgen05_partition:
	.zero		32
.L_0:


//--------------------- .nv.global                --------------------------
	.section	.nv.global,"aw",@nobits
.nv.global:
	.type		_ZN39_INTERNAL_28f98767_4_k_cu_1fd93bd7_31504cute1_E,@object
	.size		_ZN39_INTERNAL_28f98767_4_k_cu_1fd93bd7_31504cute1_E,(_ZN39_INTERNAL_28f98767_4_k_cu_1fd93bd7_31504cuda3std3__45__cpo6cbeginE - _ZN39_INTERNAL_28f98767_4_k_cu_1fd93bd7_31504cute1_E)
_ZN39_INTERNAL_28f98767_4_k_cu_1fd93bd7_31504cute1_E:
	.zero		1
	.type		_ZN39_INTERNAL_28f98767_4_k_cu_1fd93bd7_31504cuda3std3__45__cpo6cbeginE,@object
	.size		_ZN39_INTERNAL_28f98767_4_k_cu_1fd93bd7_31504cuda3std3__45__cpo6cbeginE,(_ZN39_INTERNAL_28f98767_4_k_cu_1fd93bd7_31504cuda3std3__48in_placeE - _ZN39_INTERNAL_28f98767_4_k_cu_1fd93bd7_31504cuda3std3__45__cpo6cbeginE)
_ZN39_INTERNAL_28f98767_4_k_cu_1fd93bd7_31504cuda3std3__45__cpo6cbeginE:
	.zero		1
	.type		_ZN39_INTERNAL_28f98767_4_k_cu_1fd93bd7_31504cuda3std3__48in_placeE,@object
	.size		_ZN39_INTERNAL_28f98767_4_k_cu_1fd93bd7_31504cuda3std3__48in_placeE,(_ZN39_INTERNAL_28f98767_4_k_cu_1fd93bd7_31504cuda3std6ranges3__45__cpo9iter_moveE - _ZN39_INTERNAL_28f98767_4_k_cu_1fd93bd7_31504cuda3std3__48in_placeE)
_ZN39_INTERNAL_28f98767_4_k_cu_1fd93bd7_31504cuda3std3__48in_placeE:
	.zero		1
	.type		_ZN39_INTERNAL_28f98767_4_k_cu_1fd93bd7_31504cuda3std6ranges3__45__cpo9iter_moveE,@object
	.size		_ZN39_INTERNAL_28f98767_4_k_cu_1fd93bd7_31504cuda3std6ranges3__45__cpo9iter_moveE,(_ZN39_INTERNAL_28f98767_4_k_cu_1fd93bd7_31504cuda3std3__45__cpo5beginE - _ZN39_INTERNAL_28f98767_4_k_cu_1fd93bd7_31504cuda3std6ranges3__45__cpo9iter_moveE)
_ZN39_INTERNAL_28f98767_4_k_cu_1fd93bd7_31504cuda3std6ranges3__45__cpo9iter_moveE:
	.zero		1
	.type		_ZN39_INTERNAL_28f98767_4_k_cu_1fd93bd7_31504cuda3std3__45__cpo5beginE,@object
	.size		_ZN39_INTERNAL_28f98767_4_k_cu_1fd93bd7_31504cuda3std3__45__cpo5beginE,(_ZN39_INTERNAL_28f98767_4_k_cu_1fd93bd7_31504cuda3std3__441_GLOBAL__N__28f98767_4_k_cu_1fd93bd7_31506ignoreE - _ZN39_INTERNAL_28f98767_4_k_cu_1fd93bd7_31504cuda3std3__45__cpo5beginE)
_ZN39_INTERNAL_28f98767_4_k_cu_1fd93bd7_31504cuda3std3__45__cpo5beginE:
	.zero		1
	.type		_ZN39_INTERNAL_28f98767_4_k_cu_1fd93bd7_31504cuda3std3__441_GLOBAL__N__28f98767_4_k_cu_1fd93bd7_31506ignoreE,@object
	.size		_ZN39_INTERNAL_28f98767_4_k_cu_1fd93bd7_31504cuda3std3__441_GLOBAL__N__28f98767_4_k_cu_1fd93bd7_31506ignoreE,(_ZN39_INTERNAL_28f98767_4_k_cu_1fd93bd7_31504cute7productE - _ZN39_INTERNAL_28f98767_4_k_cu_1fd93bd7_31504cuda3std3__441_GLOBAL__N__28f98767_4_k_cu_1fd93bd7_31506ignoreE)
_ZN39_INTERNAL_28f98767_4_k_cu_1fd93bd7_31504cuda3std3__441_GLOBAL__N__28f98767_4_k_cu_1fd93bd7_31506ignoreE:
	.zero		1
	.type		_ZN39_INTERNAL_28f98767_4_k_cu_1fd93bd7_31504cute7productE,@object
	.size		_ZN39_INTERNAL_28f98767_4_k_cu_1fd93bd7_31504cute7productE,(_ZN39_INTERNAL_28f98767_4_k_cu_1fd93bd7_31504cuda3std3__45__cpo3endE - _ZN39_INTERNAL_28f98767_4_k_cu_1fd93bd7_31504cute7productE)
_ZN39_INTERNAL_28f98767_4_k_cu_1fd93bd7_31504cute7productE:
	.zero		1
	.type		_ZN39_INTERNAL_28f98767_4_k_cu_1fd93bd7_31504cuda3std3__45__cpo3endE,@object
	.size		_ZN39_INTERNAL_28f98767_4_k_cu_1fd93bd7_31504cuda3std3__45__cpo3endE,(_ZN39_INTERNAL_28f98767_4_k_cu_1fd93bd7_31504cuda3std3__419piecewise_constructE - _ZN39_INTERNAL_28f98767_4_k_cu_1fd93bd7_31504cuda3std3__45__cpo3endE)
_ZN39_INTERNAL_28f98767_4_k_cu_1fd93bd7_31504cuda3std3__45__cpo3endE:
	.zero		1
	.type		_ZN39_INTERNAL_28f98767_4_k_cu_1fd93bd7_31504cuda3std3__419piecewise_constructE,@object
	.size		_ZN39_INTERNAL_28f98767_4_k_cu_1fd93bd7_31504cuda3std3__419piecewise_constructE,(_ZN39_INTERNAL_28f98767_4_k_cu_1fd93bd7_31504cuda3std3__45__cpo4cendE - _ZN39_INTERNAL_28f98767_4_k_cu_1fd93bd7_31504cuda3std3__419piecewise_constructE)
_ZN39_INTERNAL_28f98767_4_k_cu_1fd93bd7_31504cuda3std3__419piecewise_constructE:
	.zero		1
	.type		_ZN39_INTERNAL_28f98767_4_k_cu_1fd93bd7_31504cuda3std3__45__cpo4cendE,@object
	.size		_ZN39_INTERNAL_28f98767_4_k_cu_1fd93bd7_31504cuda3std3__45__cpo4cendE,(_ZN39_INTERNAL_28f98767_4_k_cu_1fd93bd7_31504cuda3std6ranges3__45__cpo4swapE - _ZN39_INTERNAL_28f98767_4_k_cu_1fd93bd7_31504cuda3std3__45__cpo4cendE)
_ZN39_INTERNAL_28f98767_4_k_cu_1fd93bd7_31504cuda3std3__45__cpo4cendE:
	.zero		1
	.type		_ZN39_INTERNAL_28f98767_4_k_cu_1fd93bd7_31504cuda3std6ranges3__45__cpo4swapE,@object
	.size		_ZN39_INTERNAL_28f98767_4_k_cu_1fd93bd7_31504cuda3std6ranges3__45__cpo4swapE,(.L_10 - _ZN39_INTERNAL_28f98767_4_k_cu_1fd93bd7_31504cuda3std6ranges3__45__cpo4swapE)
_ZN39_INTERNAL_28f98767_4_k_cu_1fd93bd7_31504cuda3std6ranges3__45__cpo4swapE:
	.zero		1
.L_10:


//--------------------- .nv.constant0._ZN7cutlass13device_kernelINS_4conv6kernel13ConvUniversalINS1_16ConvProblemShapeILNS1_8OperatorE1ELi3EEENS1_10collective14CollectiveConvINS1_47MainloopSm100TmaUmmaWarpSpecializedImplicitGemmILS5_1ELi8ELi3ELi1ELi2EN4cute5tupleIJNSA_1CILi1EEESD_SD_EEEEENSB_IJNSC_ILi64EEENSC_ILi128EEENSB_IJSG_EEEEEENS_10bfloat16_tESK_NSA_8TiledMMAINSA_8MMA_AtomIJNSA_20SM100_MMA_F16BF16_SSISK_SK_fLi64ELi128ELNSA_4UMMA5MajorE0ELSP_1ELNSO_7ScaleInE0ELSQ_0EEEEEENSA_6LayoutISE_NSB_IJNSC_ILi0EEESU_SU_EEEEENSB_IJNSA_10UnderscoreESX_SX_EEEEENS7_6detail27Sm100ImplicitGemmTileTraitsINSA_20SM90_TMA_LOAD_IM2COLENSA_14ComposedLayoutINSA_7SwizzleILi3ELi4ELi3EEENSA_18smem_ptr_flag_bitsILi16EEENST_INSB_IJNSC_ILi8EEESG_EEENSB_IJSG_SD_EEEEEEEvEENS11_INSA_13SM90_TMA_LOADENS13_IS15_S17_NST_INSB_IJSG_S18_EEENSB_IJSD_SG_EEEEEEEvEEEENS_8epilogue10collective18CollectiveEpilogueINS1L_23Sm100TmaWarpSpecializedILi4ELi2ELi16ELb1ELb0EEEJSJ_NSB_IJNST_ISG_SD_EENST_INSC_ILi32EEESD_EEEEESK_NSB_IJNSB_IJllllEEESD_SU_EEESK_S1V_NS1L_6fusion15FusionCallbacksIS1P_NS1W_17LinearCombinationISK_fSK_fLNS_15FloatRoundStyleE2EEESJ_S1T_JEEENSA_5SM1004TMEM4LOAD26SM100_TMEM_LOAD_16dp256b4xES12_NS13_INS14_ILi2ELi4ELi3EEES17_NST_INSB_IJS18_S1R_EEENSB_IJS1R_SD_EEEEEEENSA_17SM75_U32x4_LDSM_NENSA_21SM90_TMA_STORE_IM2COLES2A_NSA_17SM90_U32x4_STSM_NENSA_39AutoVectorizingCopyWithAssumedAlignmentILi128EEEEEEvvEEEEvNT_6ParamsE --------------------------
	.section	.nv.constant0._ZN7cutlass13device_kernelINS_4conv6kernel13ConvUniversalINS1_16ConvProblemShapeILNS1_8OperatorE1ELi3EEENS1_10collective14CollectiveConvINS1_47MainloopSm100TmaUmmaWarpSpecializedImplicitGemmILS5_1ELi8ELi3ELi1ELi2EN4cute5tupleIJNSA_1CILi1EEESD_SD_EEEEENSB_IJNSC_ILi64EEENSC_ILi128EEENSB_IJSG_EEEEEENS_10bfloat16_tESK_NSA_8TiledMMAINSA_8MMA_AtomIJNSA_20SM100_MMA_F16BF16_SSISK_SK_fLi64ELi128ELNSA_4UMMA5MajorE0ELSP_1ELNSO_7ScaleInE0ELSQ_0EEEEEENSA_6LayoutISE_NSB_IJNSC_ILi0EEESU_SU_EEEEENSB_IJNSA_10UnderscoreESX_SX_EEEEENS7_6detail27Sm100ImplicitGemmTileTraitsINSA_20SM90_TMA_LOAD_IM2COLENSA_14ComposedLayoutINSA_7SwizzleILi3ELi4ELi3EEENSA_18smem_ptr_flag_bitsILi16EEENST_INSB_IJNSC_ILi8EEESG_EEENSB_IJSG_SD_EEEEEEEvEENS11_INSA_13SM90_TMA_LOADENS13_IS15_S17_NST_INSB_IJSG_S18_EEENSB_IJSD_SG_EEEEEEEvEEEENS_8epilogue10collective18CollectiveEpilogueINS1L_23Sm100TmaWarpSpecializedILi4ELi2ELi16ELb1ELb0EEEJSJ_NSB_IJNST_ISG_SD_EENST_INSC_ILi32EEESD_EEEEESK_NSB_IJNSB_IJllllEEESD_SU_EEESK_S1V_NS1L_6fusion15FusionCallbacksIS1P_NS1W_17LinearCombinationISK_fSK_fLNS_15FloatRoundStyleE2EEESJ_S1T_JEEENSA_5SM1004TMEM4LOAD26SM100_TMEM_LOAD_16dp256b4xES12_NS13_INS14_ILi2ELi4ELi3EEES17_NST_INSB_IJS18_S1R_EEENSB_IJS1R_SD_EEEEEEENSA_17SM75_U32x4_LDSM_NENSA_21SM90_TMA_STORE_IM2COLES2A_NSA_17SM90_U32x4_STSM_NENSA_39AutoVectorizingCopyWithAssumedAlignmentILi128EEEEEEvvEEEEvNT_6ParamsE,"a",@progbits
	.sectionflags	@""
	.align	4
.nv.constant0._ZN7cutlass13device_kernelINS_4conv6kernel13ConvUniversalINS1_16ConvProblemShapeILNS1_8OperatorE1ELi3EEENS1_10collective14CollectiveConvINS1_47MainloopSm100TmaUmmaWarpSpecializedImplicitGemmILS5_1ELi8ELi3ELi1ELi2EN4cute5tupleIJNSA_1CILi1EEESD_SD_EEEEENSB_IJNSC_ILi64EEENSC_ILi128EEENSB_IJSG_EEEEEENS_10bfloat16_tESK_NSA_8TiledMMAINSA_8MMA_AtomIJNSA_20SM100_MMA_F16BF16_SSISK_SK_fLi64ELi128ELNSA_4UMMA5MajorE0ELSP_1ELNSO_7ScaleInE0ELSQ_0EEEEEENSA_6LayoutISE_NSB_IJNSC_ILi0EEESU_SU_EEEEENSB_IJNSA_10UnderscoreESX_SX_EEEEENS7_6detail27Sm100ImplicitGemmTileTraitsINSA_20SM90_TMA_LOAD_IM2COLENSA_14ComposedLayoutINSA_7SwizzleILi3ELi4ELi3EEENSA_18smem_ptr_flag_bitsILi16EEENST_INSB_IJNSC_ILi8EEESG_EEENSB_IJSG_SD_EEEEEEEvEENS11_INSA_13SM90_TMA_LOADENS13_IS15_S17_NST_INSB_IJSG_S18_EEENSB_IJSD_SG_EEEEEEEvEEEENS_8epilogue10collective18CollectiveEpilogueINS1L_23Sm100TmaWarpSpecializedILi4ELi2ELi16ELb1ELb0EEEJSJ_NSB_IJNST_ISG_SD_EENST_INSC_ILi32EEESD_EEEEESK_NSB_IJNSB_IJllllEEESD_SU_EEESK_S1V_NS1L_6fusion15FusionCallbacksIS1P_NS1W_17LinearCombinationISK_fSK_fLNS_15FloatRoundStyleE2EEESJ_S1T_JEEENSA_5SM1004TMEM4LOAD26SM100_TMEM_LOAD_16dp256b4xES12_NS13_INS14_ILi2ELi4ELi3EEES17_NST_INSB_IJS18_S1R_EEENSB_IJS1R_SD_EEEEEEENSA_17SM75_U32x4_LDSM_NENSA_21SM90_TMA_STORE_IM2COLES2A_NSA_17SM90_U32x4_STSM_NENSA_39AutoVectorizingCopyWithAssumedAlignmentILi128EEEEEEvvEEEEvNT_6ParamsE:
	.zero		3200


//--------------------- SYMBOLS --------------------------

	.type		.nv.reservedSmem.offset0,@object
	.size		.nv.reservedSmem.offset0,0x4
	.type		.nv.reservedSmem.cap,@object
	.size		.nv.reservedSmem.cap,0x4
	.type		__assertfail,@function
